//
// Generated by NVIDIA NVVM Compiler
//
// Compiler Build ID: CL-36424714
// Cuda compilation tools, release 13.0, V13.0.88
// Based on NVVM 20.0.0
//

.version 9.0
.target sm_100
.address_size 64

	// .globl	_Z15shfl_up_examplev
.extern .func  (.param .b32 func_retval0) vprintf
(
	.param .b64 vprintf_param_0,
	.param .b64 vprintf_param_1
)
;
.global .align 1 .b8 $str[44] = {84, 104, 114, 101, 97, 100, 32, 37, 100, 58, 32, 120, 32, 61, 32, 37, 100, 44, 32, 121, 32, 40, 102, 114, 111, 109, 32, 116, 104, 114, 101, 97, 100, 32, 37, 100, 41, 32, 61, 32, 37, 100, 10};
.global .align 1 .b8 $str$1[34] = {84, 104, 114, 101, 97, 100, 32, 37, 100, 58, 32, 120, 32, 61, 32, 37, 100, 44, 32, 121, 32, 61, 32, 85, 110, 100, 101, 102, 105, 110, 101, 100, 10};
.global .align 1 .b8 $str$2[18] = {84, 104, 114, 101, 97, 100, 32, 73, 110, 100, 101, 120, 58, 32, 37, 100, 10};
.global .align 1 .b8 $str$3[16] = {87, 97, 114, 112, 32, 73, 110, 100, 101, 120, 58, 32, 37, 100, 10};
.global .align 1 .b8 $str$4[16] = {76, 97, 110, 101, 32, 73, 110, 100, 101, 120, 58, 32, 37, 100, 10};
.global .align 1 .b8 $str$5[15] = {87, 97, 114, 112, 32, 83, 105, 122, 101, 58, 32, 37, 100, 10};

.visible .entry _Z15shfl_up_examplev()
{
	.local .align 16 .b8 	__local_depot0[16];
	.reg .b64 	%SP;
	.reg .b64 	%SPL;
	.reg .pred 	%p<3>;
	.reg .b32 	%r<9>;
	.reg .b64 	%rd<9>;

	mov.u64 	%SPL, __local_depot0;
	cvta.local.u64 	%SP, %SPL;
	add.u64 	%rd2, %SP, 0;
	add.u64 	%rd1, %SPL, 0;
	mov.u32 	%r1, %tid.x;
	shfl.sync.up.b32	%r2|%p1, %r1, 1, 0, -1;
	and.b32  	%r3, %r1, 31;
	setp.eq.s32 	%p2, %r3, 0;
	@%p2 bra 	$L__BB0_2;
	add.s32 	%r4, %r1, -1;
	st.local.v4.u32 	[%rd1], {%r1, %r1, %r4, %r2};
	mov.u64 	%rd3, $str;
	cvta.global.u64 	%rd4, %rd3;
	{ // callseq 0, 0
	.param .b64 param0;
	st.param.b64 	[param0], %rd4;
	.param .b64 param1;
	st.param.b64 	[param1], %rd2;
	.param .b32 retval0;
	call.uni (retval0), 
	vprintf, 
	(
	param0, 
	param1
	);
	ld.param.b32 	%r5, [retval0];
	} // callseq 0
	bra.uni 	$L__BB0_3;
$L__BB0_2:
	st.local.v2.u32 	[%rd1], {%r1, %r1};
	mov.u64 	%rd6, $str$1;
	cvta.global.u64 	%rd7, %rd6;
	{ // callseq 1, 0
	.param .b64 param0;
	st.param.b64 	[param0], %rd7;
	.param .b64 param1;
	st.param.b64 	[param1], %rd2;
	.param .b32 retval0;
	call.uni (retval0), 
	vprintf, 
	(
	param0, 
	param1
	);
	ld.param.b32 	%r7, [retval0];
	} // callseq 1
$L__BB0_3:
	ret;

}
	// .globl	_Z27example_warp_shuffle_kernelv
.visible .entry _Z27example_warp_shuffle_kernelv()
{
	.local .align 8 .b8 	__local_depot1[8];
	.reg .b64 	%SP;
	.reg .b64 	%SPL;
	.reg .pred 	%p<16>;
	.reg .b32 	%r<68>;
	.reg .b64 	%rd<39>;

	mov.u64 	%SPL, __local_depot1;
	cvta.local.u64 	%SP, %SPL;
	add.u64 	%rd9, %SP, 0;
	add.u64 	%rd1, %SPL, 0;
	// begin inline asm
	mov.u32 %r8, %envreg2;
	// end inline asm
	cvt.u64.u32 	%rd10, %r8;
	// begin inline asm
	mov.u32 %r9, %envreg1;
	// end inline asm
	cvt.u64.u32 	%rd11, %r9;
	shl.b64 	%rd12, %rd11, 32;
	or.b64  	%rd2, %rd12, %rd10;
	mov.u32 	%r1, %ctaid.x;
	mov.u32 	%r10, %ntid.x;
	mov.u32 	%r2, %tid.x;
	mad.lo.s32 	%r3, %r1, %r10, %r2;
	// begin inline asm
	mov.u64 	%rd8, %clock64;
	// end inline asm
	mul.lo.s32 	%r11, %r3, 100000000;
	cvt.u64.u32 	%rd4, %r11;
$L__BB1_1:
	// begin inline asm
	mov.u64 	%rd13, %clock64;
	// end inline asm
	sub.s64 	%rd14, %rd13, %rd8;
	setp.lt.u64 	%p1, %rd14, %rd4;
	@%p1 bra 	$L__BB1_1;
	st.local.u32 	[%rd1], %r3;
	mov.u64 	%rd15, $str$2;
	cvta.global.u64 	%rd16, %rd15;
	{ // callseq 2, 0
	.param .b64 param0;
	st.param.b64 	[param0], %rd16;
	.param .b64 param1;
	st.param.b64 	[param1], %rd9;
	.param .b32 retval0;
	call.uni (retval0), 
	vprintf, 
	(
	param0, 
	param1
	);
	ld.param.b32 	%r12, [retval0];
	} // callseq 2
	setp.ne.s64 	%p2, %rd2, 0;
	@%p2 bra 	$L__BB1_4;
	// begin inline asm
	trap;
	// end inline asm
$L__BB1_4:
	add.s64 	%rd5, %rd2, 4;
	barrier.sync 	0;
	mov.u32 	%r14, %tid.y;
	add.s32 	%r15, %r2, %r14;
	mov.u32 	%r16, %tid.z;
	or.b32  	%r4, %r15, %r16;
	setp.ne.s32 	%p3, %r4, 0;
	@%p3 bra 	$L__BB1_7;
	mov.u32 	%r19, %nctaid.x;
	mov.u32 	%r20, %nctaid.y;
	mul.lo.s32 	%r21, %r19, %r20;
	mov.u32 	%r22, %nctaid.z;
	mul.lo.s32 	%r23, %r21, %r22;
	mov.u32 	%r24, %ctaid.y;
	add.s32 	%r25, %r1, %r24;
	mov.u32 	%r26, %ctaid.z;
	neg.s32 	%r27, %r26;
	setp.eq.s32 	%p4, %r25, %r27;
	sub.s32 	%r28, -2147483647, %r23;
	selp.b32 	%r18, %r28, 1, %p4;
	// begin inline asm
	atom.add.release.gpu.u32 %r17,[%rd5],%r18;
	// end inline asm
$L__BB1_6:
	// begin inline asm
	ld.acquire.gpu.u32 %r29,[%rd5];
	// end inline asm
	xor.b32  	%r30, %r29, %r17;
	setp.gt.s32 	%p5, %r30, -1;
	@%p5 bra 	$L__BB1_6;
$L__BB1_7:
	barrier.sync 	0;
	// begin inline asm
	mov.u64 	%rd20, %clock64;
	// end inline asm
$L__BB1_8:
	// begin inline asm
	mov.u64 	%rd21, %clock64;
	// end inline asm
	sub.s64 	%rd22, %rd21, %rd20;
	setp.lt.u64 	%p6, %rd22, %rd4;
	@%p6 bra 	$L__BB1_8;
	setp.ne.s64 	%p7, %rd2, 0;
	shr.u32 	%r31, %r2, 5;
	st.local.u32 	[%rd1], %r31;
	mov.u64 	%rd23, $str$3;
	cvta.global.u64 	%rd24, %rd23;
	{ // callseq 3, 0
	.param .b64 param0;
	st.param.b64 	[param0], %rd24;
	.param .b64 param1;
	st.param.b64 	[param1], %rd9;
	.param .b32 retval0;
	call.uni (retval0), 
	vprintf, 
	(
	param0, 
	param1
	);
	ld.param.b32 	%r32, [retval0];
	} // callseq 3
	@%p7 bra 	$L__BB1_11;
	// begin inline asm
	trap;
	// end inline asm
$L__BB1_11:
	setp.ne.s32 	%p8, %r4, 0;
	barrier.sync 	0;
	@%p8 bra 	$L__BB1_14;
	mov.u32 	%r36, %nctaid.x;
	mov.u32 	%r37, %nctaid.y;
	mul.lo.s32 	%r38, %r36, %r37;
	mov.u32 	%r39, %nctaid.z;
	mul.lo.s32 	%r40, %r38, %r39;
	mov.u32 	%r41, %ctaid.y;
	add.s32 	%r42, %r1, %r41;
	mov.u32 	%r43, %ctaid.z;
	neg.s32 	%r44, %r43;
	setp.eq.s32 	%p9, %r42, %r44;
	sub.s32 	%r45, -2147483647, %r40;
	selp.b32 	%r35, %r45, 1, %p9;
	// begin inline asm
	atom.add.release.gpu.u32 %r34,[%rd5],%r35;
	// end inline asm
$L__BB1_13:
	// begin inline asm
	ld.acquire.gpu.u32 %r46,[%rd5];
	// end inline asm
	xor.b32  	%r47, %r46, %r34;
	setp.gt.s32 	%p10, %r47, -1;
	@%p10 bra 	$L__BB1_13;
$L__BB1_14:
	barrier.sync 	0;
	// begin inline asm
	mov.u64 	%rd28, %clock64;
	// end inline asm
$L__BB1_15:
	// begin inline asm
	mov.u64 	%rd29, %clock64;
	// end inline asm
	sub.s64 	%rd30, %rd29, %rd28;
	setp.lt.u64 	%p11, %rd30, %rd4;
	@%p11 bra 	$L__BB1_15;
	setp.ne.s64 	%p12, %rd2, 0;
	and.b32  	%r48, %r2, 31;
	st.local.u32 	[%rd1], %r48;
	mov.u64 	%rd31, $str$4;
	cvta.global.u64 	%rd32, %rd31;
	{ // callseq 4, 0
	.param .b64 param0;
	st.param.b64 	[param0], %rd32;
	.param .b64 param1;
	st.param.b64 	[param1], %rd9;
	.param .b32 retval0;
	call.uni (retval0), 
	vprintf, 
	(
	param0, 
	param1
	);
	ld.param.b32 	%r49, [retval0];
	} // callseq 4
	@%p12 bra 	$L__BB1_18;
	// begin inline asm
	trap;
	// end inline asm
$L__BB1_18:
	setp.ne.s32 	%p13, %r4, 0;
	barrier.sync 	0;
	@%p13 bra 	$L__BB1_21;
	mov.u32 	%r53, %nctaid.x;
	mov.u32 	%r54, %nctaid.y;
	mul.lo.s32 	%r55, %r53, %r54;
	mov.u32 	%r56, %nctaid.z;
	mul.lo.s32 	%r57, %r55, %r56;
	mov.u32 	%r58, %ctaid.y;
	add.s32 	%r59, %r1, %r58;
	mov.u32 	%r60, %ctaid.z;
	neg.s32 	%r61, %r60;
	setp.eq.s32 	%p14, %r59, %r61;
	sub.s32 	%r62, -2147483647, %r57;
	selp.b32 	%r52, %r62, 1, %p14;
	// begin inline asm
	atom.add.release.gpu.u32 %r51,[%rd5],%r52;
	// end inline asm
$L__BB1_20:
	// begin inline asm
	ld.acquire.gpu.u32 %r63,[%rd5];
	// end inline asm
	xor.b32  	%r64, %r63, %r51;
	setp.gt.s32 	%p15, %r64, -1;
	@%p15 bra 	$L__BB1_20;
$L__BB1_21:
	barrier.sync 	0;
	mov.b32 	%r65, 32;
	st.local.u32 	[%rd1], %r65;
	mov.u64 	%rd36, $str$5;
	cvta.global.u64 	%rd37, %rd36;
	{ // callseq 5, 0
	.param .b64 param0;
	st.param.b64 	[param0], %rd37;
	.param .b64 param1;
	st.param.b64 	[param1], %rd9;
	.param .b32 retval0;
	call.uni (retval0), 
	vprintf, 
	(
	param0, 
	param1
	);
	ld.param.b32 	%r66, [retval0];
	} // callseq 5
	ret;

}
	// .globl	_Z16calculateXMatrixPiPcS0_ii
.visible .entry _Z16calculateXMatrixPiPcS0_ii(
	.param .u64 .ptr .align 1 _Z16calculateXMatrixPiPcS0_ii_param_0,
	.param .u64 .ptr .align 1 _Z16calculateXMatrixPiPcS0_ii_param_1,
	.param .u64 .ptr .align 1 _Z16calculateXMatrixPiPcS0_ii_param_2,
	.param .u32 _Z16calculateXMatrixPiPcS0_ii_param_3,
	.param .u32 _Z16calculateXMatrixPiPcS0_ii_param_4
)
{
	.reg .pred 	%p<27>;
	.reg .b16 	%rs<31>;
	.reg .b32 	%r<83>;
	.reg .b64 	%rd<55>;

	ld.param.u64 	%rd13, [_Z16calculateXMatrixPiPcS0_ii_param_0];
	ld.param.u64 	%rd12, [_Z16calculateXMatrixPiPcS0_ii_param_1];
	ld.param.u64 	%rd14, [_Z16calculateXMatrixPiPcS0_ii_param_2];
	ld.param.u32 	%r42, [_Z16calculateXMatrixPiPcS0_ii_param_3];
	ld.param.u32 	%r41, [_Z16calculateXMatrixPiPcS0_ii_param_4];
	cvta.to.global.u64 	%rd1, %rd13;
	cvta.to.global.u64 	%rd2, %rd14;
	mov.u32 	%r43, %ctaid.x;
	mov.u32 	%r44, %ntid.x;
	mov.u32 	%r45, %tid.x;
	mad.lo.s32 	%r1, %r43, %r44, %r45;
	mul.lo.s32 	%r2, %r41, %r1;
	setp.ge.s32 	%p1, %r1, %r42;
	@%p1 bra 	$L__BB2_60;
	setp.lt.s32 	%p2, %r41, 1;
	mov.b32 	%r78, 0;
	@%p2 bra 	$L__BB2_3;
	mul.wide.s32 	%rd15, %r2, 4;
	add.s64 	%rd16, %rd1, %rd15;
	mov.b32 	%r48, 0;
	st.global.u32 	[%rd16], %r48;
	mov.b32 	%r78, 1;
$L__BB2_3:
	setp.ge.s32 	%p3, %r78, %r41;
	@%p3 bra 	$L__BB2_60;
	cvt.s64.s32 	%rd17, %r1;
	cvta.to.global.u64 	%rd18, %rd12;
	add.s64 	%rd3, %rd18, %rd17;
	sub.s32 	%r4, %r41, %r78;
	and.b32  	%r5, %r4, 7;
	sub.s32 	%r49, %r78, %r41;
	setp.gt.u32 	%p4, %r49, -8;
	@%p4 bra 	$L__BB2_32;
	add.s32 	%r70, %r78, 3;
	add.s32 	%r69, %r78, %r2;
	and.b32  	%r50, %r4, -8;
	neg.s32 	%r68, %r50;
	cvt.s64.s32 	%rd23, %r2;
$L__BB2_6:
	.pragma "nounroll";
	add.s32 	%r71, %r70, -3;
	cvt.s64.s32 	%rd4, %r71;
	add.s64 	%rd5, %rd2, %rd4;
	ld.global.u8 	%rs1, [%rd5+-1];
	ld.global.u8 	%rs2, [%rd3];
	setp.eq.s16 	%p5, %rs1, %rs2;
	@%p5 bra 	$L__BB2_8;
	mul.wide.s32 	%rd19, %r69, 4;
	add.s64 	%rd20, %rd1, %rd19;
	ld.global.u32 	%r71, [%rd20+-4];
	st.global.u32 	[%rd20], %r71;
	bra.uni 	$L__BB2_9;
$L__BB2_8:
	mul.wide.s32 	%rd21, %r69, 4;
	add.s64 	%rd22, %rd1, %rd21;
	st.global.u32 	[%rd22], %r71;
$L__BB2_9:
	ld.global.u8 	%rs3, [%rd5];
	ld.global.u8 	%rs4, [%rd3];
	setp.eq.s16 	%p6, %rs3, %rs4;
	add.s64 	%rd24, %rd4, %rd23;
	shl.b64 	%rd25, %rd24, 2;
	add.s64 	%rd6, %rd1, %rd25;
	@%p6 bra 	$L__BB2_11;
	st.global.u32 	[%rd6+4], %r71;
	bra.uni 	$L__BB2_12;
$L__BB2_11:
	add.s32 	%r71, %r70, -2;
	st.global.u32 	[%rd6+4], %r71;
$L__BB2_12:
	ld.global.u8 	%rs5, [%rd5+1];
	ld.global.u8 	%rs6, [%rd3];
	setp.eq.s16 	%p7, %rs5, %rs6;
	@%p7 bra 	$L__BB2_14;
	st.global.u32 	[%rd6+8], %r71;
	bra.uni 	$L__BB2_15;
$L__BB2_14:
	add.s32 	%r71, %r70, -1;
	st.global.u32 	[%rd6+8], %r71;
$L__BB2_15:
	ld.global.u8 	%rs7, [%rd5+2];
	ld.global.u8 	%rs8, [%rd3];
	setp.eq.s16 	%p8, %rs7, %rs8;
	@%p8 bra 	$L__BB2_17;
	st.global.u32 	[%rd6+12], %r71;
	bra.uni 	$L__BB2_18;
$L__BB2_17:
	st.global.u32 	[%rd6+12], %r70;
	mov.u32 	%r71, %r70;
$L__BB2_18:
	ld.global.u8 	%rs9, [%rd5+3];
	ld.global.u8 	%rs10, [%rd3];
	setp.eq.s16 	%p9, %rs9, %rs10;
	@%p9 bra 	$L__BB2_20;
	st.global.u32 	[%rd6+16], %r71;
	bra.uni 	$L__BB2_21;
$L__BB2_20:
	add.s32 	%r71, %r70, 1;
	st.global.u32 	[%rd6+16], %r71;
$L__BB2_21:
	ld.global.u8 	%rs11, [%rd5+4];
	ld.global.u8 	%rs12, [%rd3];
	setp.eq.s16 	%p10, %rs11, %rs12;
	@%p10 bra 	$L__BB2_23;
	st.global.u32 	[%rd6+20], %r71;
	bra.uni 	$L__BB2_24;
$L__BB2_23:
	add.s32 	%r71, %r70, 2;
	st.global.u32 	[%rd6+20], %r71;
$L__BB2_24:
	ld.global.u8 	%rs13, [%rd5+5];
	ld.global.u8 	%rs14, [%rd3];
	setp.eq.s16 	%p11, %rs13, %rs14;
	@%p11 bra 	$L__BB2_26;
	st.global.u32 	[%rd6+24], %r71;
	bra.uni 	$L__BB2_27;
$L__BB2_26:
	add.s32 	%r71, %r70, 3;
	st.global.u32 	[%rd6+24], %r71;
$L__BB2_27:
	ld.global.u8 	%rs15, [%rd5+6];
	ld.global.u8 	%rs16, [%rd3];
	setp.eq.s16 	%p12, %rs15, %rs16;
	@%p12 bra 	$L__BB2_29;
	st.global.u32 	[%rd6+28], %r71;
	bra.uni 	$L__BB2_30;
$L__BB2_29:
	add.s32 	%r51, %r70, 4;
	st.global.u32 	[%rd6+28], %r51;
$L__BB2_30:
	add.s32 	%r70, %r70, 8;
	add.s32 	%r69, %r69, 8;
	add.s32 	%r68, %r68, 8;
	setp.ne.s32 	%p13, %r68, 0;
	@%p13 bra 	$L__BB2_6;
	add.s32 	%r78, %r70, -3;
$L__BB2_32:
	setp.eq.s32 	%p14, %r5, 0;
	@%p14 bra 	$L__BB2_60;
	and.b32  	%r31, %r4, 3;
	setp.lt.u32 	%p15, %r5, 4;
	@%p15 bra 	$L__BB2_47;
	cvt.s64.s32 	%rd7, %r78;
	add.s64 	%rd8, %rd2, %rd7;
	ld.global.u8 	%rs17, [%rd8+-1];
	ld.global.u8 	%rs18, [%rd3];
	setp.eq.s16 	%p16, %rs17, %rs18;
	@%p16 bra 	$L__BB2_36;
	add.s32 	%r52, %r78, %r2;
	mul.wide.s32 	%rd26, %r52, 4;
	add.s64 	%rd27, %rd1, %rd26;
	ld.global.u32 	%r53, [%rd27+-4];
	st.global.u32 	[%rd27], %r53;
	bra.uni 	$L__BB2_37;
$L__BB2_36:
	add.s32 	%r54, %r78, %r2;
	mul.wide.s32 	%rd28, %r54, 4;
	add.s64 	%rd29, %rd1, %rd28;
	st.global.u32 	[%rd29], %r78;
$L__BB2_37:
	ld.global.u8 	%rs19, [%rd8];
	ld.global.u8 	%rs20, [%rd3];
	setp.eq.s16 	%p17, %rs19, %rs20;
	cvt.s64.s32 	%rd30, %r2;
	add.s64 	%rd31, %rd7, %rd30;
	shl.b64 	%rd32, %rd31, 2;
	add.s64 	%rd9, %rd1, %rd32;
	@%p17 bra 	$L__BB2_39;
	add.s32 	%r55, %r78, %r2;
	mul.wide.s32 	%rd33, %r55, 4;
	add.s64 	%rd34, %rd1, %rd33;
	ld.global.u32 	%r80, [%rd34];
	st.global.u32 	[%rd9+4], %r80;
	bra.uni 	$L__BB2_40;
$L__BB2_39:
	add.s32 	%r80, %r78, 1;
	st.global.u32 	[%rd9+4], %r80;
$L__BB2_40:
	ld.global.u8 	%rs21, [%rd8+1];
	ld.global.u8 	%rs22, [%rd3];
	setp.eq.s16 	%p18, %rs21, %rs22;
	@%p18 bra 	$L__BB2_42;
	st.global.u32 	[%rd9+8], %r80;
	bra.uni 	$L__BB2_43;
$L__BB2_42:
	add.s32 	%r80, %r78, 2;
	st.global.u32 	[%rd9+8], %r80;
$L__BB2_43:
	ld.global.u8 	%rs23, [%rd8+2];
	ld.global.u8 	%rs24, [%rd3];
	setp.eq.s16 	%p19, %rs23, %rs24;
	@%p19 bra 	$L__BB2_45;
	st.global.u32 	[%rd9+12], %r80;
	bra.uni 	$L__BB2_46;
$L__BB2_45:
	add.s32 	%r56, %r78, 3;
	st.global.u32 	[%rd9+12], %r56;
$L__BB2_46:
	add.s32 	%r78, %r78, 4;
$L__BB2_47:
	setp.eq.s32 	%p20, %r31, 0;
	@%p20 bra 	$L__BB2_60;
	setp.eq.s32 	%p21, %r31, 1;
	@%p21 bra 	$L__BB2_56;
	cvt.s64.s32 	%rd10, %r78;
	add.s64 	%rd11, %rd2, %rd10;
	ld.global.u8 	%rs25, [%rd11+-1];
	ld.global.u8 	%rs26, [%rd3];
	setp.eq.s16 	%p22, %rs25, %rs26;
	@%p22 bra 	$L__BB2_51;
	add.s32 	%r57, %r78, %r2;
	mul.wide.s32 	%rd35, %r57, 4;
	add.s64 	%rd36, %rd1, %rd35;
	ld.global.u32 	%r58, [%rd36+-4];
	st.global.u32 	[%rd36], %r58;
	bra.uni 	$L__BB2_52;
$L__BB2_51:
	add.s32 	%r59, %r78, %r2;
	mul.wide.s32 	%rd37, %r59, 4;
	add.s64 	%rd38, %rd1, %rd37;
	st.global.u32 	[%rd38], %r78;
$L__BB2_52:
	ld.global.u8 	%rs27, [%rd11];
	ld.global.u8 	%rs28, [%rd3];
	setp.eq.s16 	%p23, %rs27, %rs28;
	@%p23 bra 	$L__BB2_54;
	add.s32 	%r60, %r78, %r2;
	mul.wide.s32 	%rd39, %r60, 4;
	add.s64 	%rd40, %rd1, %rd39;
	ld.global.u32 	%r61, [%rd40];
	cvt.s64.s32 	%rd41, %r2;
	add.s64 	%rd42, %rd10, %rd41;
	shl.b64 	%rd43, %rd42, 2;
	add.s64 	%rd44, %rd1, %rd43;
	st.global.u32 	[%rd44+4], %r61;
	bra.uni 	$L__BB2_55;
$L__BB2_54:
	add.s32 	%r62, %r78, 1;
	cvt.s64.s32 	%rd45, %r2;
	add.s64 	%rd46, %rd10, %rd45;
	shl.b64 	%rd47, %rd46, 2;
	add.s64 	%rd48, %rd1, %rd47;
	st.global.u32 	[%rd48+4], %r62;
$L__BB2_55:
	add.s32 	%r78, %r78, 2;
$L__BB2_56:
	and.b32  	%r63, %r4, 1;
	setp.eq.b32 	%p24, %r63, 1;
	not.pred 	%p25, %p24;
	@%p25 bra 	$L__BB2_60;
	cvt.s64.s32 	%rd49, %r78;
	add.s64 	%rd50, %rd2, %rd49;
	ld.global.u8 	%rs29, [%rd50+-1];
	ld.global.u8 	%rs30, [%rd3];
	setp.eq.s16 	%p26, %rs29, %rs30;
	@%p26 bra 	$L__BB2_59;
	add.s32 	%r64, %r78, %r2;
	mul.wide.s32 	%rd51, %r64, 4;
	add.s64 	%rd52, %rd1, %rd51;
	ld.global.u32 	%r65, [%rd52+-4];
	st.global.u32 	[%rd52], %r65;
	bra.uni 	$L__BB2_60;
$L__BB2_59:
	add.s32 	%r66, %r78, %r2;
	mul.wide.s32 	%rd53, %r66, 4;
	add.s64 	%rd54, %rd1, %rd53;
	st.global.u32 	[%rd54], %r78;
$L__BB2_60:
	ret;

}
	// .globl	_Z21calculateDMatrixNaivePiS_PcS0_S0_iiii
.visible .entry _Z21calculateDMatrixNaivePiS_PcS0_S0_iiii(
	.param .u64 .ptr .align 1 _Z21calculateDMatrixNaivePiS_PcS0_S0_iiii_param_0,
	.param .u64 .ptr .align 1 _Z21calculateDMatrixNaivePiS_PcS0_S0_iiii_param_1,
	.param .u64 .ptr .align 1 _Z21calculateDMatrixNaivePiS_PcS0_S0_iiii_param_2,
	.param .u64 .ptr .align 1 _Z21calculateDMatrixNaivePiS_PcS0_S0_iiii_param_3,
	.param .u64 .ptr .align 1 _Z21calculateDMatrixNaivePiS_PcS0_S0_iiii_param_4,
	.param .u32 _Z21calculateDMatrixNaivePiS_PcS0_S0_iiii_param_5,
	.param .u32 _Z21calculateDMatrixNaivePiS_PcS0_S0_iiii_param_6,
	.param .u32 _Z21calculateDMatrixNaivePiS_PcS0_S0_iiii_param_7,
	.param .u32 _Z21calculateDMatrixNaivePiS_PcS0_S0_iiii_param_8
)
{
	.reg .pred 	%p<14>;
	.reg .b16 	%rs<6>;
	.reg .b32 	%r<72>;
	.reg .b64 	%rd<32>;

	ld.param.u64 	%rd10, [_Z21calculateDMatrixNaivePiS_PcS0_S0_iiii_param_0];
	ld.param.u64 	%rd7, [_Z21calculateDMatrixNaivePiS_PcS0_S0_iiii_param_1];
	ld.param.u64 	%rd8, [_Z21calculateDMatrixNaivePiS_PcS0_S0_iiii_param_3];
	ld.param.u64 	%rd9, [_Z21calculateDMatrixNaivePiS_PcS0_S0_iiii_param_4];
	ld.param.u32 	%r21, [_Z21calculateDMatrixNaivePiS_PcS0_S0_iiii_param_5];
	ld.param.u32 	%r22, [_Z21calculateDMatrixNaivePiS_PcS0_S0_iiii_param_6];
	ld.param.u32 	%r23, [_Z21calculateDMatrixNaivePiS_PcS0_S0_iiii_param_8];
	cvta.to.global.u64 	%rd1, %rd10;
	// begin inline asm
	mov.u32 %r24, %envreg2;
	// end inline asm
	cvt.u64.u32 	%rd11, %r24;
	// begin inline asm
	mov.u32 %r25, %envreg1;
	// end inline asm
	cvt.u64.u32 	%rd12, %r25;
	shl.b64 	%rd13, %rd12, 32;
	or.b64  	%rd2, %rd13, %rd11;
	mov.u32 	%r1, %ctaid.x;
	mov.u32 	%r26, %ntid.x;
	mov.u32 	%r2, %tid.x;
	mad.lo.s32 	%r3, %r1, %r26, %r2;
	setp.ge.s32 	%p1, %r3, %r22;
	setp.lt.s32 	%p2, %r21, 1;
	or.pred  	%p3, %p1, %p2;
	@%p3 bra 	$L__BB3_16;
	cvta.to.global.u64 	%rd14, %rd8;
	add.s32 	%r4, %r3, -1;
	cvt.s64.s32 	%rd15, %r4;
	add.s64 	%rd3, %rd14, %rd15;
	add.s64 	%rd4, %rd2, 4;
	mov.u32 	%r28, %tid.y;
	add.s32 	%r29, %r2, %r28;
	mov.u32 	%r30, %tid.z;
	or.b32  	%r5, %r29, %r30;
	mov.u32 	%r31, %nctaid.x;
	mov.u32 	%r32, %nctaid.y;
	mul.lo.s32 	%r33, %r31, %r32;
	mov.u32 	%r34, %nctaid.z;
	mul.lo.s32 	%r35, %r33, %r34;
	mov.u32 	%r36, %ctaid.y;
	add.s32 	%r37, %r1, %r36;
	mov.u32 	%r38, %ctaid.z;
	neg.s32 	%r39, %r38;
	setp.eq.s32 	%p4, %r37, %r39;
	sub.s32 	%r40, -2147483647, %r35;
	selp.b32 	%r6, %r40, 1, %p4;
	cvta.to.global.u64 	%rd5, %rd9;
	cvta.to.global.u64 	%rd6, %rd7;
	mov.b32 	%r69, 0;
$L__BB3_2:
	setp.eq.s32 	%p5, %r69, 0;
	mov.u32 	%r70, %r3;
	mov.u32 	%r71, %r3;
	@%p5 bra 	$L__BB3_10;
	setp.ne.s32 	%p6, %r3, 0;
	add.s32 	%r8, %r69, -1;
	cvt.u64.u32 	%rd16, %r69;
	add.s64 	%rd17, %rd5, %rd16;
	ld.global.u8 	%rs1, [%rd17+-1];
	@%p6 bra 	$L__BB3_5;
	mul.lo.s32 	%r71, %r69, %r22;
	mov.u32 	%r70, %r69;
	bra.uni 	$L__BB3_10;
$L__BB3_5:
	ld.global.u8 	%rs2, [%rd3];
	setp.ne.s16 	%p7, %rs2, %rs1;
	@%p7 bra 	$L__BB3_7;
	mad.lo.s32 	%r64, %r8, %r22, %r4;
	mul.wide.s32 	%rd26, %r64, 4;
	add.s64 	%rd27, %rd1, %rd26;
	ld.global.u32 	%r70, [%rd27];
	mad.lo.s32 	%r71, %r69, %r22, %r3;
	bra.uni 	$L__BB3_10;
$L__BB3_7:
	cvt.u32.u16 	%r41, %rs1;
	and.b32  	%r42, %r41, 255;
	add.s32 	%r43, %r42, -65;
	add.s16 	%rs4, %rs1, -65;
	and.b16  	%rs5, %rs4, 255;
	setp.lt.u16 	%p8, %rs5, 26;
	selp.b32 	%r44, %r43, -1, %p8;
	mad.lo.s32 	%r45, %r44, %r23, %r3;
	mul.wide.s32 	%rd18, %r45, 4;
	add.s64 	%rd19, %rd6, %rd18;
	ld.global.u32 	%r12, [%rd19];
	setp.ne.s32 	%p9, %r12, 0;
	@%p9 bra 	$L__BB3_9;
	mad.lo.s32 	%r58, %r8, %r22, %r3;
	mul.wide.s32 	%rd24, %r58, 4;
	add.s64 	%rd25, %rd1, %rd24;
	ld.global.u32 	%r59, [%rd25];
	ld.global.u32 	%r60, [%rd25+-4];
	add.s32 	%r61, %r8, %r3;
	min.s32 	%r62, %r59, %r60;
	min.s32 	%r63, %r62, %r61;
	add.s32 	%r70, %r63, 1;
	add.s32 	%r71, %r58, %r22;
	bra.uni 	$L__BB3_10;
$L__BB3_9:
	mul.lo.s32 	%r46, %r8, %r22;
	add.s32 	%r47, %r46, %r3;
	mul.wide.s32 	%rd20, %r47, 4;
	add.s64 	%rd21, %rd1, %rd20;
	ld.global.u32 	%r48, [%rd21];
	ld.global.u32 	%r49, [%rd21+-4];
	add.s32 	%r50, %r46, %r12;
	add.s32 	%r51, %r50, -1;
	mul.wide.s32 	%rd22, %r51, 4;
	add.s64 	%rd23, %rd1, %rd22;
	ld.global.u32 	%r52, [%rd23];
	not.b32 	%r53, %r12;
	add.s32 	%r54, %r3, %r53;
	add.s32 	%r55, %r54, %r52;
	min.s32 	%r56, %r48, %r49;
	min.s32 	%r57, %r56, %r55;
	add.s32 	%r70, %r57, 1;
	add.s32 	%r71, %r47, %r22;
$L__BB3_10:
	setp.ne.s64 	%p10, %rd2, 0;
	mul.wide.s32 	%rd28, %r71, 4;
	add.s64 	%rd29, %rd1, %rd28;
	st.global.u32 	[%rd29], %r70;
	@%p10 bra 	$L__BB3_12;
	// begin inline asm
	trap;
	// end inline asm
$L__BB3_12:
	setp.ne.s32 	%p11, %r5, 0;
	barrier.sync 	0;
	@%p11 bra 	$L__BB3_15;
	// begin inline asm
	atom.add.release.gpu.u32 %r65,[%rd4],%r6;
	// end inline asm
$L__BB3_14:
	// begin inline asm
	ld.acquire.gpu.u32 %r67,[%rd4];
	// end inline asm
	xor.b32  	%r68, %r67, %r65;
	setp.gt.s32 	%p12, %r68, -1;
	@%p12 bra 	$L__BB3_14;
$L__BB3_15:
	barrier.sync 	0;
	add.s32 	%r69, %r69, 1;
	setp.ne.s32 	%p13, %r69, %r21;
	@%p13 bra 	$L__BB3_2;
$L__BB3_16:
	ret;

}
	// .globl	_Z24calculateDMatrixAdvancedPiS_PcS0_S0_iiii
.visible .entry _Z24calculateDMatrixAdvancedPiS_PcS0_S0_iiii(
	.param .u64 .ptr .align 1 _Z24calculateDMatrixAdvancedPiS_PcS0_S0_iiii_param_0,
	.param .u64 .ptr .align 1 _Z24calculateDMatrixAdvancedPiS_PcS0_S0_iiii_param_1,
	.param .u64 .ptr .align 1 _Z24calculateDMatrixAdvancedPiS_PcS0_S0_iiii_param_2,
	.param .u64 .ptr .align 1 _Z24calculateDMatrixAdvancedPiS_PcS0_S0_iiii_param_3,
	.param .u64 .ptr .align 1 _Z24calculateDMatrixAdvancedPiS_PcS0_S0_iiii_param_4,
	.param .u32 _Z24calculateDMatrixAdvancedPiS_PcS0_S0_iiii_param_5,
	.param .u32 _Z24calculateDMatrixAdvancedPiS_PcS0_S0_iiii_param_6,
	.param .u32 _Z24calculateDMatrixAdvancedPiS_PcS0_S0_iiii_param_7,
	.param .u32 _Z24calculateDMatrixAdvancedPiS_PcS0_S0_iiii_param_8
)
{
	.reg .pred 	%p<17>;
	.reg .b16 	%rs<6>;
	.reg .b32 	%r<70>;
	.reg .b64 	%rd<30>;

	ld.param.u64 	%rd11, [_Z24calculateDMatrixAdvancedPiS_PcS0_S0_iiii_param_0];
	ld.param.u64 	%rd8, [_Z24calculateDMatrixAdvancedPiS_PcS0_S0_iiii_param_1];
	ld.param.u64 	%rd9, [_Z24calculateDMatrixAdvancedPiS_PcS0_S0_iiii_param_3];
	ld.param.u64 	%rd10, [_Z24calculateDMatrixAdvancedPiS_PcS0_S0_iiii_param_4];
	ld.param.u32 	%r22, [_Z24calculateDMatrixAdvancedPiS_PcS0_S0_iiii_param_5];
	ld.param.u32 	%r23, [_Z24calculateDMatrixAdvancedPiS_PcS0_S0_iiii_param_6];
	ld.param.u32 	%r24, [_Z24calculateDMatrixAdvancedPiS_PcS0_S0_iiii_param_8];
	cvta.to.global.u64 	%rd1, %rd11;
	// begin inline asm
	mov.u32 %r25, %envreg2;
	// end inline asm
	cvt.u64.u32 	%rd12, %r25;
	// begin inline asm
	mov.u32 %r26, %envreg1;
	// end inline asm
	cvt.u64.u32 	%rd13, %r26;
	shl.b64 	%rd14, %rd13, 32;
	or.b64  	%rd2, %rd14, %rd12;
	mov.u32 	%r1, %ctaid.x;
	mov.u32 	%r27, %ntid.x;
	mov.u32 	%r2, %tid.x;
	mad.lo.s32 	%r3, %r1, %r27, %r2;
	setp.ge.s32 	%p1, %r3, %r23;
	setp.lt.s32 	%p2, %r22, 1;
	or.pred  	%p3, %p1, %p2;
	@%p3 bra 	$L__BB4_18;
	cvta.to.global.u64 	%rd15, %rd9;
	and.b32  	%r4, %r3, 31;
	add.s32 	%r5, %r3, -1;
	cvt.s64.s32 	%rd16, %r5;
	add.s64 	%rd3, %rd15, %rd16;
	mul.wide.s32 	%rd17, %r3, 4;
	add.s64 	%rd4, %rd1, %rd17;
	add.s64 	%rd5, %rd2, 4;
	mov.u32 	%r30, %tid.y;
	add.s32 	%r31, %r2, %r30;
	mov.u32 	%r32, %tid.z;
	or.b32  	%r6, %r31, %r32;
	mov.u32 	%r33, %nctaid.x;
	mov.u32 	%r34, %nctaid.y;
	mul.lo.s32 	%r35, %r33, %r34;
	mov.u32 	%r36, %nctaid.z;
	mul.lo.s32 	%r37, %r35, %r36;
	mov.u32 	%r38, %ctaid.y;
	add.s32 	%r39, %r1, %r38;
	mov.u32 	%r40, %ctaid.z;
	neg.s32 	%r41, %r40;
	setp.eq.s32 	%p4, %r39, %r41;
	sub.s32 	%r42, -2147483647, %r37;
	selp.b32 	%r7, %r42, 1, %p4;
	cvta.to.global.u64 	%rd6, %rd10;
	cvta.to.global.u64 	%rd7, %rd8;
	mov.b32 	%r65, 0;
$L__BB4_2:
	setp.eq.s32 	%p5, %r65, 0;
	@%p5 bra 	$L__BB4_19;
	setp.eq.s32 	%p6, %r4, 0;
	add.s32 	%r10, %r65, -1;
	cvt.u64.u32 	%rd18, %r65;
	add.s64 	%rd19, %rd6, %rd18;
	ld.global.u8 	%rs1, [%rd19+-1];
	@%p6 bra 	$L__BB4_4;
	bra.uni 	$L__BB4_5;
$L__BB4_4:
	shfl.sync.up.b32	%r43|%p8, %r9, 1, 0, -1;
	mad.lo.s32 	%r44, %r10, %r23, %r5;
	mul.wide.s32 	%rd20, %r44, 4;
	add.s64 	%rd21, %rd1, %rd20;
	ld.global.u32 	%r67, [%rd21];
	bra.uni 	$L__BB4_6;
$L__BB4_5:
	shfl.sync.up.b32	%r67|%p7, %r9, 1, 0, -1;
$L__BB4_6:
	setp.eq.s32 	%p9, %r3, 0;
	cvt.u32.u16 	%r45, %rs1;
	and.b32  	%r46, %r45, 255;
	add.s32 	%r47, %r46, -65;
	add.s16 	%rs2, %rs1, -65;
	and.b16  	%rs3, %rs2, 255;
	setp.lt.u16 	%p10, %rs3, 26;
	selp.b32 	%r48, %r47, -1, %p10;
	mad.lo.s32 	%r49, %r48, %r24, %r3;
	mul.wide.s32 	%rd22, %r49, 4;
	add.s64 	%rd23, %rd7, %rd22;
	ld.global.u32 	%r14, [%rd23];
	mad.lo.s32 	%r50, %r10, %r23, %r14;
	add.s32 	%r51, %r50, -1;
	mul.wide.s32 	%rd24, %r51, 4;
	add.s64 	%rd25, %rd1, %rd24;
	ld.global.u32 	%r15, [%rd25];
	mov.u32 	%r68, %r65;
	@%p9 bra 	$L__BB4_11;
	ld.global.u8 	%rs4, [%rd3];
	setp.eq.s16 	%p11, %rs4, %rs1;
	mov.u32 	%r68, %r67;
	@%p11 bra 	$L__BB4_11;
	setp.ne.s32 	%p12, %r14, 0;
	@%p12 bra 	$L__BB4_10;
	add.s32 	%r57, %r10, %r3;
	min.s32 	%r58, %r67, %r9;
	min.s32 	%r59, %r58, %r57;
	add.s32 	%r68, %r59, 1;
	bra.uni 	$L__BB4_11;
$L__BB4_10:
	not.b32 	%r52, %r14;
	add.s32 	%r53, %r15, %r3;
	add.s32 	%r54, %r53, %r52;
	min.s32 	%r55, %r67, %r9;
	min.s32 	%r56, %r55, %r54;
	add.s32 	%r68, %r56, 1;
$L__BB4_11:
	mul.lo.s32 	%r60, %r65, %r23;
	mul.wide.s32 	%rd26, %r60, 4;
	add.s64 	%rd27, %rd4, %rd26;
	st.global.u32 	[%rd27], %r68;
$L__BB4_12:
	setp.ne.s64 	%p13, %rd2, 0;
	@%p13 bra 	$L__BB4_14;
	// begin inline asm
	trap;
	// end inline asm
$L__BB4_14:
	setp.ne.s32 	%p14, %r6, 0;
	barrier.sync 	0;
	@%p14 bra 	$L__BB4_17;
	// begin inline asm
	atom.add.release.gpu.u32 %r61,[%rd5],%r7;
	// end inline asm
$L__BB4_16:
	// begin inline asm
	ld.acquire.gpu.u32 %r63,[%rd5];
	// end inline asm
	xor.b32  	%r64, %r63, %r61;
	setp.gt.s32 	%p15, %r64, -1;
	@%p15 bra 	$L__BB4_16;
$L__BB4_17:
	barrier.sync 	0;
	add.s32 	%r65, %r65, 1;
	setp.ne.s32 	%p16, %r65, %r22;
	mov.u32 	%r9, %r68;
	@%p16 bra 	$L__BB4_2;
$L__BB4_18:
	ret;
$L__BB4_19:
	st.global.u32 	[%rd4], %r3;
	mov.u32 	%r68, %r3;
	bra.uni 	$L__BB4_12;

}


// ===== COMPILED SASS (sm_100) =====

	.target	sm_100

	.elftype	@"ET_EXEC"


//--------------------- .note.nv.tkinfo           --------------------------
	.section	.note.nv.tkinfo,"",@"SHT_NOTE"
	.sectionflags	@"SHF_NOTE_NV_TKINFO"
	.tkinfo
        /*0018*/ 	.word	0x00000002
        /*0030*/ 	.string	""
        /*0030*/ 	.string	"ptxas"
        /*0030*/ 	.string	"Cuda compilation tools, release 13.0, V13.0.88"
        /*0030*/ 	.string	"Build cuda_13.0.r13.0/compiler.36424714_0"
        /*0030*/ 	.string	"-arch sm_100 -m 64 "



//--------------------- .note.nv.cuinfo           --------------------------
	.section	.note.nv.cuinfo,"",@"SHT_NOTE"
	.sectionflags	@"SHF_NOTE_NV_CUINFO"
        /*0018*/ 	.short	0x0002
        /*001a*/ 	.short	0x0064
        /*001c*/ 	.short	0x0082
	.zero		2


//--------------------- .nv.info                  --------------------------
	.section	.nv.info,"",@"SHT_CUDA_INFO"
	.align	4


	//----- nvinfo : EIATTR_REGCOUNT
	.align		4
        /*0000*/ 	.byte	0x04, 0x2f
        /*0002*/ 	.short	(.L_7 - .L_6)
	.align		4
.L_6:
        /*0004*/ 	.word	index@(_Z15shfl_up_examplev)
        /*0008*/ 	.word	0x00000018


	//----- nvinfo : EIATTR_FRAME_SIZE
	.align		4
.L_7:
        /*000c*/ 	.byte	0x04, 0x11
        /*000e*/ 	.short	(.L_9 - .L_8)
	.align		4
.L_8:
        /*0010*/ 	.word	index@(_Z15shfl_up_examplev)
        /*0014*/ 	.word	0x00000010


	//----- nvinfo : EIATTR_REGCOUNT
	.align		4
.L_9:
        /*0018*/ 	.byte	0x04, 0x2f
        /*001a*/ 	.short	(.L_11 - .L_10)
	.align		4
.L_10:
        /*001c*/ 	.word	index@(_Z27example_warp_shuffle_kernelv)
        /*0020*/ 	.word	0x0000001c


	//----- nvinfo : EIATTR_FRAME_SIZE
	.align		4
.L_11:
        /*0024*/ 	.byte	0x04, 0x11
        /*0026*/ 	.short	(.L_13 - .L_12)
	.align		4
.L_12:
        /*0028*/ 	.word	index@(_Z27example_warp_shuffle_kernelv)
        /*002c*/ 	.word	0x00000008


	//----- nvinfo : EIATTR_REGCOUNT
	.align		4
.L_13:
        /*0030*/ 	.byte	0x04, 0x2f
        /*0032*/ 	.short	(.L_15 - .L_14)
	.align		4
.L_14:
        /*0034*/ 	.word	index@(_Z16calculateXMatrixPiPcS0_ii)
        /*0038*/ 	.word	0x00000016


	//----- nvinfo : EIATTR_FRAME_SIZE
	.align		4
.L_15:
        /*003c*/ 	.byte	0x04, 0x11
        /*003e*/ 	.short	(.L_17 - .L_16)
	.align		4
.L_16:
        /*0040*/ 	.word	index@(_Z16calculateXMatrixPiPcS0_ii)
        /*0044*/ 	.word	0x00000000


	//----- nvinfo : EIATTR_REGCOUNT
	.align		4
.L_17:
        /*0048*/ 	.byte	0x04, 0x2f
        /*004a*/ 	.short	(.L_19 - .L_18)
	.align		4
.L_18:
        /*004c*/ 	.word	index@(_Z21calculateDMatrixNaivePiS_PcS0_S0_iiii)
        /*0050*/ 	.word	0x00000016


	//----- nvinfo : EIATTR_FRAME_SIZE
	.align		4
.L_19:
        /*0054*/ 	.byte	0x04, 0x11
        /*0056*/ 	.short	(.L_21 - .L_20)
	.align		4
.L_20:
        /*0058*/ 	.word	index@(_Z21calculateDMatrixNaivePiS_PcS0_S0_iiii)
        /*005c*/ 	.word	0x00000000


	//----- nvinfo : EIATTR_REGCOUNT
	.align		4
.L_21:
        /*0060*/ 	.byte	0x04, 0x2f
        /*0062*/ 	.short	(.L_23 - .L_22)
	.align		4
.L_22:
        /*0064*/ 	.word	index@(_Z24calculateDMatrixAdvancedPiS_PcS0_S0_iiii)
        /*0068*/ 	.word	0x00000016


	//----- nvinfo : EIATTR_FRAME_SIZE
	.align		4
.L_23:
        /*006c*/ 	.byte	0x04, 0x11
        /*006e*/ 	.short	(.L_25 - .L_24)
	.align		4
.L_24:
        /*0070*/ 	.word	index@(_Z24calculateDMatrixAdvancedPiS_PcS0_S0_iiii)
        /*0074*/ 	.word	0x00000000


	//----- nvinfo : EIATTR_MIN_STACK_SIZE
	.align		4
.L_25:
        /*0078*/ 	.byte	0x04, 0x12
        /*007a*/ 	.short	(.L_27 - .L_26)
	.align		4
.L_26:
        /*007c*/ 	.word	index@(_Z24calculateDMatrixAdvancedPiS_PcS0_S0_iiii)
        /*0080*/ 	.word	0x00000000


	//----- nvinfo : EIATTR_MIN_STACK_SIZE
	.align		4
.L_27:
        /*0084*/ 	.byte	0x04, 0x12
        /*0086*/ 	.short	(.L_29 - .L_28)
	.align		4
.L_28:
        /*0088*/ 	.word	index@(_Z21calculateDMatrixNaivePiS_PcS0_S0_iiii)
        /*008c*/ 	.word	0x00000000


	//----- nvinfo : EIATTR_MIN_STACK_SIZE
	.align		4
.L_29:
        /*0090*/ 	.byte	0x04, 0x12
        /*0092*/ 	.short	(.L_31 - .L_30)
	.align		4
.L_30:
        /*0094*/ 	.word	index@(_Z16calculateXMatrixPiPcS0_ii)
        /*0098*/ 	.word	0x00000000


	//----- nvinfo : EIATTR_MIN_STACK_SIZE
	.align		4
.L_31:
        /*009c*/ 	.byte	0x04, 0x12
        /*009e*/ 	.short	(.L_33 - .L_32)
	.align		4
.L_32:
        /*00a0*/ 	.word	index@(_Z27example_warp_shuffle_kernelv)
        /*00a4*/ 	.word	0x00000008


	//----- nvinfo : EIATTR_MIN_STACK_SIZE
	.align		4
.L_33:
        /*00a8*/ 	.byte	0x04, 0x12
        /*00aa*/ 	.short	(.L_35 - .L_34)
	.align		4
.L_34:
        /*00ac*/ 	.word	index@(_Z15shfl_up_examplev)
        /*00b0*/ 	.word	0x00000010
.L_35:


//--------------------- .nv.compat                --------------------------
	.section	.nv.compat,"",@"SHT_CUDA_COMPAT_INFO"
	.align	4
        /*0000*/ 	.byte	0x02, 0x09, 0x00, 0x00, 0x02, 0x02, 0x01, 0x00, 0x02, 0x05, 0x05, 0x00, 0x03, 0x07, 0x01, 0x01
        /*0010*/ 	.byte	0x02, 0x03, 0x00, 0x00, 0x02, 0x06, 0x01, 0x00, 0x04, 0x0b, 0x08, 0x00, 0x09, 0x00, 0x00, 0x00
        /*0020*/ 	.byte	0x00, 0x00, 0x00, 0x00


//--------------------- .nv.info._Z24calculateDMatrixAdvancedPiS_PcS0_S0_iiii --------------------------
	.section	.nv.info._Z24calculateDMatrixAdvancedPiS_PcS0_S0_iiii,"",@"SHT_CUDA_INFO"
	.sectionflags	@""
	.align	4


	//----- nvinfo : EIATTR_CUDA_API_VERSION
	.align		4
        /*0000*/ 	.byte	0x04, 0x37
        /*0002*/ 	.short	(.L_37 - .L_36)
.L_36:
        /*0004*/ 	.word	0x00000082


	//----- nvinfo : EIATTR_KPARAM_INFO
	.align		4
.L_37:
        /*0008*/ 	.byte	0x04, 0x17
        /*000a*/ 	.short	(.L_39 - .L_38)
.L_38:
        /*000c*/ 	.word	0x00000000
        /*0010*/ 	.short	0x0008
        /*0012*/ 	.short	0x0034
        /*0014*/ 	.byte	0x00, 0xf0, 0x11, 0x00


	//----- nvinfo : EIATTR_KPARAM_INFO
	.align		4
.L_39:
        /*0018*/ 	.byte	0x04, 0x17
        /*001a*/ 	.short	(.L_41 - .L_40)
.L_40:
        /*001c*/ 	.word	0x00000000
        /*0020*/ 	.short	0x0007
        /*0022*/ 	.short	0x0030
        /*0024*/ 	.byte	0x00, 0xf0, 0x11, 0x00


	//----- nvinfo : EIATTR_KPARAM_INFO
	.align		4
.L_41:
        /*0028*/ 	.byte	0x04, 0x17
        /*002a*/ 	.short	(.L_43 - .L_42)
.L_42:
        /*002c*/ 	.word	0x00000000
        /*0030*/ 	.short	0x0006
        /*0032*/ 	.short	0x002c
        /*0034*/ 	.byte	0x00, 0xf0, 0x11, 0x00


	//----- nvinfo : EIATTR_KPARAM_INFO
	.align		4
.L_43:
        /*0038*/ 	.byte	0x04, 0x17
        /*003a*/ 	.short	(.L_45 - .L_44)
.L_44:
        /*003c*/ 	.word	0x00000000
        /*0040*/ 	.short	0x0005
        /*0042*/ 	.short	0x0028
        /*0044*/ 	.byte	0x00, 0xf0, 0x11, 0x00


	//----- nvinfo : EIATTR_KPARAM_INFO
	.align		4
.L_45:
        /*0048*/ 	.byte	0x04, 0x17
        /*004a*/ 	.short	(.L_47 - .L_46)
.L_46:
        /*004c*/ 	.word	0x00000000
        /*0050*/ 	.short	0x0004
        /*0052*/ 	.short	0x0020
        /*0054*/ 	.byte	0x00, 0xf5, 0x21, 0x00


	//----- nvinfo : EIATTR_KPARAM_INFO
	.align		4
.L_47:
        /*0058*/ 	.byte	0x04, 0x17
        /*005a*/ 	.short	(.L_49 - .L_48)
.L_48:
        /*005c*/ 	.word	0x00000000
        /*0060*/ 	.short	0x0003
        /*0062*/ 	.short	0x0018
        /*0064*/ 	.byte	0x00, 0xf5, 0x21, 0x00


	//----- nvinfo : EIATTR_KPARAM_INFO
	.align		4
.L_49:
        /*0068*/ 	.byte	0x04, 0x17
        /*006a*/ 	.short	(.L_51 - .L_50)
.L_50:
        /*006c*/ 	.word	0x00000000
        /*0070*/ 	.short	0x0002
        /*0072*/ 	.short	0x0010
        /*0074*/ 	.byte	0x00, 0xf5, 0x21, 0x00


	//----- nvinfo : EIATTR_KPARAM_INFO
	.align		4
.L_51:
        /*0078*/ 	.byte	0x04, 0x17
        /*007a*/ 	.short	(.L_53 - .L_52)
.L_52:
        /*007c*/ 	.word	0x00000000
        /*0080*/ 	.short	0x0001
        /*0082*/ 	.short	0x0008
        /*0084*/ 	.byte	0x00, 0xf5, 0x21, 0x00


	//----- nvinfo : EIATTR_KPARAM_INFO
	.align		4
.L_53:
        /*0088*/ 	.byte	0x04, 0x17
        /*008a*/ 	.short	(.L_55 - .L_54)
.L_54:
        /*008c*/ 	.word	0x00000000
        /*0090*/ 	.short	0x0000
        /*0092*/ 	.short	0x0000
        /*0094*/ 	.byte	0x00, 0xf5, 0x21, 0x00


	//----- nvinfo : EIATTR_SPARSE_MMA_MASK
	.align		4
.L_55:
        /*0098*/ 	.byte	0x03, 0x50
        /*009a*/ 	.short	0x0000


	//----- nvinfo : EIATTR_MAXREG_COUNT
	.align		4
        /*009c*/ 	.byte	0x03, 0x1b
        /*009e*/ 	.short	0x00ff


	//----- nvinfo : EIATTR_NUM_BARRIERS
	.align		4
        /*00a0*/ 	.byte	0x02, 0x4c
        /*00a2*/ 	.byte	0x01
	.zero		1


	//----- nvinfo : EIATTR_MERCURY_ISA_VERSION
	.align		4
        /*00a4*/ 	.byte	0x03, 0x5f
        /*00a6*/ 	.short	0x0101


	//----- nvinfo : EIATTR_INT_WARP_WIDE_INSTR_OFFSETS
	.align		4
        /*00a8*/ 	.byte	0x04, 0x31
        /*00aa*/ 	.short	(.L_57 - .L_56)


	//   ....[0]....
.L_56:
        /*00ac*/ 	.word	0x00000730


	//   ....[1]....
        /*00b0*/ 	.word	0x00000810


	//----- nvinfo : EIATTR_COOP_GROUP_MASK_REGIDS
	.align		4
.L_57:
        /*00b4*/ 	.byte	0x04, 0x29
        /*00b6*/ 	.short	(.L_59 - .L_58)


	//   ....[0]....
.L_58:
        /*00b8*/ 	.word	0xffffffff


	//   ....[1]....
        /*00bc*/ 	.word	0xffffffff


	//   ....[2]....
        /*00c0*/ 	.word	0xffffffff


	//   ....[3]....
        /*00c4*/ 	.word	0x0500000b


	//   ....[4]....
        /*00c8*/ 	.word	0x0500000b


	//   ....[5]....
        /*00cc*/ 	.word	0x0500000b


	//   ....[6]....
        /*00d0*/ 	.word	0x0500000b


	//----- nvinfo : EIATTR_COOP_GROUP_INSTR_OFFSETS
	.align		4
.L_59:
        /*00d4*/ 	.byte	0x04, 0x28
        /*00d6*/ 	.short	(.L_61 - .L_60)


	//   ....[0]....
.L_60:
        /*00d8*/ 	.word	0x000003a0


	//   ....[1]....
        /*00dc*/ 	.word	0x000006f0


	//   ....[2]....
        /*00e0*/ 	.word	0x000008c0


	//   ....[3]....
        /*00e4*/ 	.word	0x00000980


	//   ....[4]....
        /*00e8*/ 	.word	0x00000a10


	//   ....[5]....
        /*00ec*/ 	.word	0x00000ac0


	//   ....[6]....
        /*00f0*/ 	.word	0x00000b80


	//----- nvinfo : EIATTR_VRC_CTA_INIT_COUNT
	.align		4
.L_61:
        /*00f4*/ 	.byte	0x02, 0x4a
	.zero		1
	.zero		1


	//----- nvinfo : EIATTR_EXIT_INSTR_OFFSETS
	.align		4
        /*00f8*/ 	.byte	0x04, 0x1c
        /*00fa*/ 	.short	(.L_63 - .L_62)


	//   ....[0]....
.L_62:
        /*00fc*/ 	.word	0x00000080


	//   ....[1]....
        /*0100*/ 	.word	0x00000910


	//----- nvinfo : EIATTR_CRS_STACK_SIZE
	.align		4
.L_63:
        /*0104*/ 	.byte	0x04, 0x1e
        /*0106*/ 	.short	(.L_65 - .L_64)
.L_64:
        /*0108*/ 	.word	0x00000000


	//----- nvinfo : EIATTR_CBANK_PARAM_SIZE
	.align		4
.L_65:
        /*010c*/ 	.byte	0x03, 0x19
        /*010e*/ 	.short	0x0038


	//----- nvinfo : EIATTR_PARAM_CBANK
	.align		4
        /*0110*/ 	.byte	0x04, 0x0a
        /*0112*/ 	.short	(.L_67 - .L_66)
	.align		4
.L_66:
        /*0114*/ 	.word	index@(.nv.constant0._Z24calculateDMatrixAdvancedPiS_PcS0_S0_iiii)
        /*0118*/ 	.short	0x0380
        /*011a*/ 	.short	0x0038


	//----- nvinfo : EIATTR_SW_WAR
	.align		4
.L_67:
        /*011c*/ 	.byte	0x04, 0x36
        /*011e*/ 	.short	(.L_69 - .L_68)
.L_68:
        /*0120*/ 	.word	0x00000008
.L_69:


//--------------------- .nv.info._Z21calculateDMatrixNaivePiS_PcS0_S0_iiii --------------------------
	.section	.nv.info._Z21calculateDMatrixNaivePiS_PcS0_S0_iiii,"",@"SHT_CUDA_INFO"
	.sectionflags	@""
	.align	4


	//----- nvinfo : EIATTR_CUDA_API_VERSION
	.align		4
        /*0000*/ 	.byte	0x04, 0x37
        /*0002*/ 	.short	(.L_71 - .L_70)
.L_70:
        /*0004*/ 	.word	0x00000082


	//----- nvinfo : EIATTR_KPARAM_INFO
	.align		4
.L_71:
        /*0008*/ 	.byte	0x04, 0x17
        /*000a*/ 	.short	(.L_73 - .L_72)
.L_72:
        /*000c*/ 	.word	0x00000000
        /*0010*/ 	.short	0x0008
        /*0012*/ 	.short	0x0034
        /*0014*/ 	.byte	0x00, 0xf0, 0x11, 0x00


	//----- nvinfo : EIATTR_KPARAM_INFO
	.align		4
.L_73:
        /*0018*/ 	.byte	0x04, 0x17
        /*001a*/ 	.short	(.L_75 - .L_74)
.L_74:
        /*001c*/ 	.word	0x00000000
        /*0020*/ 	.short	0x0007
        /*0022*/ 	.short	0x0030
        /*0024*/ 	.byte	0x00, 0xf0, 0x11, 0x00


	//----- nvinfo : EIATTR_KPARAM_INFO
	.align		4
.L_75:
        /*0028*/ 	.byte	0x04, 0x17
        /*002a*/ 	.short	(.L_77 - .L_76)
.L_76:
        /*002c*/ 	.word	0x00000000
        /*0030*/ 	.short	0x0006
        /*0032*/ 	.short	0x002c
        /*0034*/ 	.byte	0x00, 0xf0, 0x11, 0x00


	//----- nvinfo : EIATTR_KPARAM_INFO
	.align		4
.L_77:
        /*0038*/ 	.byte	0x04, 0x17
        /*003a*/ 	.short	(.L_79 - .L_78)
.L_78:
        /*003c*/ 	.word	0x00000000
        /*0040*/ 	.short	0x0005
        /*0042*/ 	.short	0x0028
        /*0044*/ 	.byte	0x00, 0xf0, 0x11, 0x00


	//----- nvinfo : EIATTR_KPARAM_INFO
	.align		4
.L_79:
        /*0048*/ 	.byte	0x04, 0x17
        /*004a*/ 	.short	(.L_81 - .L_80)
.L_80:
        /*004c*/ 	.word	0x00000000
        /*0050*/ 	.short	0x0004
        /*0052*/ 	.short	0x0020
        /*0054*/ 	.byte	0x00, 0xf5, 0x21, 0x00


	//----- nvinfo : EIATTR_KPARAM_INFO
	.align		4
.L_81:
        /*0058*/ 	.byte	0x04, 0x17
        /*005a*/ 	.short	(.L_83 - .L_82)
.L_82:
        /*005c*/ 	.word	0x00000000
        /*0060*/ 	.short	0x0003
        /*0062*/ 	.short	0x0018
        /*0064*/ 	.byte	0x00, 0xf5, 0x21, 0x00


	//----- nvinfo : EIATTR_KPARAM_INFO
	.align		4
.L_83:
        /*0068*/ 	.byte	0x04, 0x17
        /*006a*/ 	.short	(.L_85 - .L_84)
.L_84:
        /*006c*/ 	.word	0x00000000
        /*0070*/ 	.short	0x0002
        /*0072*/ 	.short	0x0010
        /*0074*/ 	.byte	0x00, 0xf5, 0x21, 0x00


	//----- nvinfo : EIATTR_KPARAM_INFO
	.align		4
.L_85:
        /*0078*/ 	.byte	0x04, 0x17
        /*007a*/ 	.short	(.L_87 - .L_86)
.L_86:
        /*007c*/ 	.word	0x00000000
        /*0080*/ 	.short	0x0001
        /*0082*/ 	.short	0x0008
        /*0084*/ 	.byte	0x00, 0xf5, 0x21, 0x00


	//----- nvinfo : EIATTR_KPARAM_INFO
	.align		4
.L_87:
        /*0088*/ 	.byte	0x04, 0x17
        /*008a*/ 	.short	(.L_89 - .L_88)
.L_88:
        /*008c*/ 	.word	0x00000000
        /*0090*/ 	.short	0x0000
        /*0092*/ 	.short	0x0000
        /*0094*/ 	.byte	0x00, 0xf5, 0x21, 0x00


	//----- nvinfo : EIATTR_SPARSE_MMA_MASK
	.align		4
.L_89:
        /*0098*/ 	.byte	0x03, 0x50
        /*009a*/ 	.short	0x0000


	//----- nvinfo : EIATTR_MAXREG_COUNT
	.align		4
        /*009c*/ 	.byte	0x03, 0x1b
        /*009e*/ 	.short	0x00ff


	//----- nvinfo : EIATTR_NUM_BARRIERS
	.align		4
        /*00a0*/ 	.byte	0x02, 0x4c
        /*00a2*/ 	.byte	0x01
	.zero		1


	//----- nvinfo : EIATTR_MERCURY_ISA_VERSION
	.align		4
        /*00a4*/ 	.byte	0x03, 0x5f
        /*00a6*/ 	.short	0x0101


	//----- nvinfo : EIATTR_INT_WARP_WIDE_INSTR_OFFSETS
	.align		4
        /*00a8*/ 	.byte	0x04, 0x31
        /*00aa*/ 	.short	(.L_91 - .L_90)


	//   ....[0]....
.L_90:
        /*00ac*/ 	.word	0x000006b0


	//   ....[1]....
        /*00b0*/ 	.word	0x00000790


	//----- nvinfo : EIATTR_COOP_GROUP_MASK_REGIDS
	.align		4
.L_91:
        /*00b4*/ 	.byte	0x04, 0x29
        /*00b6*/ 	.short	(.L_93 - .L_92)


	//   ....[0]....
.L_92:
        /*00b8*/ 	.word	0xffffffff


	//   ....[1]....
        /*00bc*/ 	.word	0xffffffff


	//   ....[2]....
        /*00c0*/ 	.word	0x05000006


	//   ....[3]....
        /*00c4*/ 	.word	0x05000006


	//----- nvinfo : EIATTR_COOP_GROUP_INSTR_OFFSETS
	.align		4
.L_93:
        /*00c8*/ 	.byte	0x04, 0x28
        /*00ca*/ 	.short	(.L_95 - .L_94)


	//   ....[0]....
.L_94:
        /*00cc*/ 	.word	0x00000670


	//   ....[1]....
        /*00d0*/ 	.word	0x00000840


	//   ....[2]....
        /*00d4*/ 	.word	0x00000920


	//   ....[3]....
        /*00d8*/ 	.word	0x000009e0


	//----- nvinfo : EIATTR_VRC_CTA_INIT_COUNT
	.align		4
.L_95:
        /*00dc*/ 	.byte	0x02, 0x4a
	.zero		1
	.zero		1


	//----- nvinfo : EIATTR_EXIT_INSTR_OFFSETS
	.align		4
        /*00e0*/ 	.byte	0x04, 0x1c
        /*00e2*/ 	.short	(.L_97 - .L_96)


	//   ....[0]....
.L_96:
        /*00e4*/ 	.word	0x00000080


	//   ....[1]....
        /*00e8*/ 	.word	0x00000890


	//----- nvinfo : EIATTR_CRS_STACK_SIZE
	.align		4
.L_97:
        /*00ec*/ 	.byte	0x04, 0x1e
        /*00ee*/ 	.short	(.L_99 - .L_98)
.L_98:
        /*00f0*/ 	.word	0x00000000


	//----- nvinfo : EIATTR_CBANK_PARAM_SIZE
	.align		4
.L_99:
        /*00f4*/ 	.byte	0x03, 0x19
        /*00f6*/ 	.short	0x0038


	//----- nvinfo : EIATTR_PARAM_CBANK
	.align		4
        /*00f8*/ 	.byte	0x04, 0x0a
        /*00fa*/ 	.short	(.L_101 - .L_100)
	.align		4
.L_100:
        /*00fc*/ 	.word	index@(.nv.constant0._Z21calculateDMatrixNaivePiS_PcS0_S0_iiii)
        /*0100*/ 	.short	0x0380
        /*0102*/ 	.short	0x0038


	//----- nvinfo : EIATTR_SW_WAR
	.align		4
.L_101:
        /*0104*/ 	.byte	0x04, 0x36
        /*0106*/ 	.short	(.L_103 - .L_102)
.L_102:
        /*0108*/ 	.word	0x00000008
.L_103:


//--------------------- .nv.info._Z16calculateXMatrixPiPcS0_ii --------------------------
	.section	.nv.info._Z16calculateXMatrixPiPcS0_ii,"",@"SHT_CUDA_INFO"
	.sectionflags	@""
	.align	4


	//----- nvinfo : EIATTR_CUDA_API_VERSION
	.align		4
        /*0000*/ 	.byte	0x04, 0x37
        /*0002*/ 	.short	(.L_105 - .L_104)
.L_104:
        /*0004*/ 	.word	0x00000082


	//----- nvinfo : EIATTR_KPARAM_INFO
	.align		4
.L_105:
        /*0008*/ 	.byte	0x04, 0x17
        /*000a*/ 	.short	(.L_107 - .L_106)
.L_106:
        /*000c*/ 	.word	0x00000000
        /*0010*/ 	.short	0x0004
        /*0012*/ 	.short	0x001c
        /*0014*/ 	.byte	0x00, 0xf0, 0x11, 0x00


	//----- nvinfo : EIATTR_KPARAM_INFO
	.align		4
.L_107:
        /*0018*/ 	.byte	0x04, 0x17
        /*001a*/ 	.short	(.L_109 - .L_108)
.L_108:
        /*001c*/ 	.word	0x00000000
        /*0020*/ 	.short	0x0003
        /*0022*/ 	.short	0x0018
        /*0024*/ 	.byte	0x00, 0xf0, 0x11, 0x00


	//----- nvinfo : EIATTR_KPARAM_INFO
	.align		4
.L_109:
        /*0028*/ 	.byte	0x04, 0x17
        /*002a*/ 	.short	(.L_111 - .L_110)
.L_110:
        /*002c*/ 	.word	0x00000000
        /*0030*/ 	.short	0x0002
        /*0032*/ 	.short	0x0010
        /*0034*/ 	.byte	0x00, 0xf5, 0x21, 0x00


	//----- nvinfo : EIATTR_KPARAM_INFO
	.align		4
.L_111:
        /*0038*/ 	.byte	0x04, 0x17
        /*003a*/ 	.short	(.L_113 - .L_112)
.L_112:
        /*003c*/ 	.word	0x00000000
        /*0040*/ 	.short	0x0001
        /*0042*/ 	.short	0x0008
        /*0044*/ 	.byte	0x00, 0xf5, 0x21, 0x00


	//----- nvinfo : EIATTR_KPARAM_INFO
	.align		4
.L_113:
        /*0048*/ 	.byte	0x04, 0x17
        /*004a*/ 	.short	(.L_115 - .L_114)
.L_114:
        /*004c*/ 	.word	0x00000000
        /*0050*/ 	.short	0x0000
        /*0052*/ 	.short	0x0000
        /*0054*/ 	.byte	0x00, 0xf5, 0x21, 0x00


	//----- nvinfo : EIATTR_SPARSE_MMA_MASK
	.align		4
.L_115:
        /*0058*/ 	.byte	0x03, 0x50
        /*005a*/ 	.short	0x0000


	//----- nvinfo : EIATTR_MAXREG_COUNT
	.align		4
        /*005c*/ 	.byte	0x03, 0x1b
        /*005e*/ 	.short	0x00ff


	//----- nvinfo : EIATTR_MERCURY_ISA_VERSION
	.align		4
        /*0060*/ 	.byte	0x03, 0x5f
        /*0062*/ 	.short	0x0101


	//----- nvinfo : EIATTR_VRC_CTA_INIT_COUNT
	.align		4
        /*0064*/ 	.byte	0x02, 0x4a
	.zero		1
	.zero		1


	//----- nvinfo : EIATTR_EXIT_INSTR_OFFSETS
	.align		4
        /*0068*/ 	.byte	0x04, 0x1c
        /*006a*/ 	.short	(.L_117 - .L_116)


	//   ....[0]....
.L_116:
        /*006c*/ 	.word	0x00000070


	//   ....[1]....
        /*0070*/ 	.word	0x00000110


	//   ....[2]....
        /*0074*/ 	.word	0x00000620


	//   ....[3]....
        /*0078*/ 	.word	0x000008d0


	//   ....[4]....
        /*007c*/ 	.word	0x00000ac0


	//   ....[5]....
        /*0080*/ 	.word	0x00000b90


	//   ....[6]....
        /*0084*/ 	.word	0x00000be0


	//----- nvinfo : EIATTR_CRS_STACK_SIZE
	.align		4
.L_117:
        /*0088*/ 	.byte	0x04, 0x1e
        /*008a*/ 	.short	(.L_119 - .L_118)
.L_118:
        /*008c*/ 	.word	0x00000000


	//----- nvinfo : EIATTR_CBANK_PARAM_SIZE
	.align		4
.L_119:
        /*0090*/ 	.byte	0x03, 0x19
        /*0092*/ 	.short	0x0020


	//----- nvinfo : EIATTR_PARAM_CBANK
	.align		4
        /*0094*/ 	.byte	0x04, 0x0a
        /*0096*/ 	.short	(.L_121 - .L_120)
	.align		4
.L_120:
        /*0098*/ 	.word	index@(.nv.constant0._Z16calculateXMatrixPiPcS0_ii)
        /*009c*/ 	.short	0x0380
        /*009e*/ 	.short	0x0020


	//----- nvinfo : EIATTR_SW_WAR
	.align		4
.L_121:
        /*00a0*/ 	.byte	0x04, 0x36
        /*00a2*/ 	.short	(.L_123 - .L_122)
.L_122:
        /*00a4*/ 	.word	0x00000008
.L_123:


//--------------------- .nv.info._Z27example_warp_shuffle_kernelv --------------------------
	.section	.nv.info._Z27example_warp_shuffle_kernelv,"",@"SHT_CUDA_INFO"
	.sectionflags	@""
	.align	4


	//----- nvinfo : EIATTR_CUDA_API_VERSION
	.align		4
        /*0000*/ 	.byte	0x04, 0x37
        /*0002*/ 	.short	(.L_125 - .L_124)
.L_124:
        /*0004*/ 	.word	0x00000082


	//----- nvinfo : EIATTR_SPARSE_MMA_MASK
	.align		4
.L_125:
        /*0008*/ 	.byte	0x03, 0x50
        /*000a*/ 	.short	0x0000


	//----- nvinfo : EIATTR_MAXREG_COUNT
	.align		4
        /*000c*/ 	.byte	0x03, 0x1b
        /*000e*/ 	.short	0x00ff


	//----- nvinfo : EIATTR_NUM_BARRIERS
	.align		4
        /*0010*/ 	.byte	0x02, 0x4c
        /*0012*/ 	.byte	0x01
	.zero		1


	//----- nvinfo : EIATTR_EXTERNS
	.align		4
        /*0014*/ 	.byte	0x04, 0x0f
        /*0016*/ 	.short	(.L_127 - .L_126)


	//   ....[0]....
	.align		4
.L_126:
        /*0018*/ 	.word	index@(vprintf)


	//----- nvinfo : EIATTR_MERCURY_ISA_VERSION
	.align		4
.L_127:
        /*001c*/ 	.byte	0x03, 0x5f
        /*001e*/ 	.short	0x0101


	//----- nvinfo : EIATTR_INT_WARP_WIDE_INSTR_OFFSETS
	.align		4
        /*0020*/ 	.byte	0x04, 0x31
        /*0022*/ 	.short	(.L_129 - .L_128)


	//   ....[0]....
.L_128:
        /*0024*/ 	.word	0x00000390


	//   ....[1]....
        /*0028*/ 	.word	0x00000570


	//   ....[2]....
        /*002c*/ 	.word	0x00000810


	//   ....[3]....
        /*0030*/ 	.word	0x000009f0


	//   ....[4]....
        /*0034*/ 	.word	0x00000d70


	//   ....[5]....
        /*0038*/ 	.word	0x00000f50


	//----- nvinfo : EIATTR_COOP_GROUP_MASK_REGIDS
	.align		4
.L_129:
        /*003c*/ 	.byte	0x04, 0x29
        /*003e*/ 	.short	(.L_131 - .L_130)


	//   ....[0]....
.L_130:
        /*0040*/ 	.word	0xffffffff


	//   ....[1]....
        /*0044*/ 	.word	0xffffffff


	//   ....[2]....
        /*0048*/ 	.word	0xffffffff


	//   ....[3]....
        /*004c*/ 	.word	0xffffffff


	//   ....[4]....
        /*0050*/ 	.word	0xffffffff


	//   ....[5]....
        /*0054*/ 	.word	0xffffffff


	//   ....[6]....
        /*0058*/ 	.word	0x0500000f


	//   ....[7]....
        /*005c*/ 	.word	0x0500000f


	//   ....[8]....
        /*0060*/ 	.word	0x0500000f


	//   ....[9]....
        /*0064*/ 	.word	0x0500000f


	//   ....[10]....
        /*0068*/ 	.word	0x0500000f


	//   ....[11]....
        /*006c*/ 	.word	0x0500000f


	//----- nvinfo : EIATTR_COOP_GROUP_INSTR_OFFSETS
	.align		4
.L_131:
        /*0070*/ 	.byte	0x04, 0x28
        /*0072*/ 	.short	(.L_133 - .L_132)


	//   ....[0]....
.L_132:
        /*0074*/ 	.word	0x000002e0


	//   ....[1]....
        /*0078*/ 	.word	0x00000640


	//   ....[2]....
        /*007c*/ 	.word	0x000007c0


	//   ....[3]....
        /*0080*/ 	.word	0x00000ac0


	//   ....[4]....
        /*0084*/ 	.word	0x00000d20


	//   ....[5]....
        /*0088*/ 	.word	0x00001020


	//   ....[6]....
        /*008c*/ 	.word	0x00001150


	//   ....[7]....
        /*0090*/ 	.word	0x00001200


	//   ....[8]....
        /*0094*/ 	.word	0x000012c0


	//   ....[9]....
        /*0098*/ 	.word	0x00001380


	//   ....[10]....
        /*009c*/ 	.word	0x00001440


	//   ....[11]....
        /*00a0*/ 	.word	0x00001500


	//----- nvinfo : EIATTR_VRC_CTA_INIT_COUNT
	.align		4
.L_133:
        /*00a4*/ 	.byte	0x02, 0x4a
	.zero		1
	.zero		1


	//----- nvinfo : EIATTR_SYSCALL_OFFSETS
	.align		4
        /*00a8*/ 	.byte	0x04, 0x46
        /*00aa*/ 	.short	(.L_135 - .L_134)


	//   ....[0]....
.L_134:
        /*00ac*/ 	.word	0x00000270


	//   ....[1]....
        /*00b0*/ 	.word	0x00000780


	//   ....[2]....
        /*00b4*/ 	.word	0x00000cb0


	//   ....[3]....
        /*00b8*/ 	.word	0x000010d0


	//----- nvinfo : EIATTR_EXIT_INSTR_OFFSETS
	.align		4
.L_135:
        /*00bc*/ 	.byte	0x04, 0x1c
        /*00be*/ 	.short	(.L_137 - .L_136)


	//   ....[0]....
.L_136:
        /*00c0*/ 	.word	0x000010e0


	//----- nvinfo : EIATTR_CRS_STACK_SIZE
	.align		4
.L_137:
        /*00c4*/ 	.byte	0x04, 0x1e
        /*00c6*/ 	.short	(.L_139 - .L_138)
.L_138:
        /*00c8*/ 	.word	0x00000000


	//----- nvinfo : EIATTR_SW_WAR
	.align		4
.L_139:
        /*00cc*/ 	.byte	0x04, 0x36
        /*00ce*/ 	.short	(.L_141 - .L_140)
.L_140:
        /*00d0*/ 	.word	0x00000008
.L_141:


//--------------------- .nv.info._Z15shfl_up_examplev --------------------------
	.section	.nv.info._Z15shfl_up_examplev,"",@"SHT_CUDA_INFO"
	.sectionflags	@""
	.align	4


	//----- nvinfo : EIATTR_CUDA_API_VERSION
	.align		4
        /*0000*/ 	.byte	0x04, 0x37
        /*0002*/ 	.short	(.L_143 - .L_142)
.L_142:
        /*0004*/ 	.word	0x00000082


	//----- nvinfo : EIATTR_SPARSE_MMA_MASK
	.align		4
.L_143:
        /*0008*/ 	.byte	0x03, 0x50
        /*000a*/ 	.short	0x0000


	//----- nvinfo : EIATTR_MAXREG_COUNT
	.align		4
        /*000c*/ 	.byte	0x03, 0x1b
        /*000e*/ 	.short	0x00ff


	//----- nvinfo : EIATTR_EXTERNS
	.align		4
        /*0010*/ 	.byte	0x04, 0x0f
        /*0012*/ 	.short	(.L_145 - .L_144)


	//   ....[0]....
	.align		4
.L_144:
        /*0014*/ 	.word	index@(vprintf)


	//----- nvinfo : EIATTR_MERCURY_ISA_VERSION
	.align		4
.L_145:
        /*0018*/ 	.byte	0x03, 0x5f
        /*001a*/ 	.short	0x0101


	//----- nvinfo : EIATTR_COOP_GROUP_MASK_REGIDS
	.align		4
        /*001c*/ 	.byte	0x04, 0x29
        /*001e*/ 	.short	(.L_147 - .L_146)


	//   ....[0]....
.L_146:
        /*0020*/ 	.word	0xffffffff


	//----- nvinfo : EIATTR_COOP_GROUP_INSTR_OFFSETS
	.align		4
.L_147:
        /*0024*/ 	.byte	0x04, 0x28
        /*0026*/ 	.short	(.L_149 - .L_148)


	//   ....[0]....
.L_148:
        /*0028*/ 	.word	0x00000080


	//----- nvinfo : EIATTR_VRC_CTA_INIT_COUNT
	.align		4
.L_149:
        /*002c*/ 	.byte	0x02, 0x4a
	.zero		1
	.zero		1


	//----- nvinfo : EIATTR_SYSCALL_OFFSETS
	.align		4
        /*0030*/ 	.byte	0x04, 0x46
        /*0032*/ 	.short	(.L_151 - .L_150)


	//   ....[0]....
.L_150:
        /*0034*/ 	.word	0x00000130


	//   ....[1]....
        /*0038*/ 	.word	0x000001d0


	//----- nvinfo : EIATTR_EXIT_INSTR_OFFSETS
	.align		4
.L_151:
        /*003c*/ 	.byte	0x04, 0x1c
        /*003e*/ 	.short	(.L_153 - .L_152)


	//   ....[0]....
.L_152:
        /*0040*/ 	.word	0x00000140


	//   ....[1]....
        /*0044*/ 	.word	0x000001e0


	//----- nvinfo : EIATTR_CRS_STACK_SIZE
	.align		4
.L_153:
        /*0048*/ 	.byte	0x04, 0x1e
        /*004a*/ 	.short	(.L_155 - .L_154)
.L_154:
        /*004c*/ 	.word	0x00000000


	//----- nvinfo : EIATTR_SW_WAR
	.align		4
.L_155:
        /*0050*/ 	.byte	0x04, 0x36
        /*0052*/ 	.short	(.L_157 - .L_156)
.L_156:
        /*0054*/ 	.word	0x00000008
.L_157:


//--------------------- .nv.callgraph             --------------------------
	.section	.nv.callgraph,"",@"SHT_CUDA_CALLGRAPH"
	.align	4
	.sectionentsize	8
	.align		4
        /*0000*/ 	.word	0x00000000
	.align		4
        /*0004*/ 	.word	0xffffffff
	.align		4
        /*0008*/ 	.word	index@(_Z27example_warp_shuffle_kernelv)
	.align		4
        /*000c*/ 	.word	index@(vprintf)
	.align		4
        /*0010*/ 	.word	index@(_Z15shfl_up_examplev)
	.align		4
        /*0014*/ 	.word	index@(vprintf)
	.align		4
        /*0018*/ 	.word	0x00000000
	.align		4
        /*001c*/ 	.word	0xfffffffe
	.align		4
        /*0020*/ 	.word	0x00000000
	.align		4
        /*0024*/ 	.word	0xfffffffd
	.align		4
        /*0028*/ 	.word	0x00000000
	.align		4
        /*002c*/ 	.word	0xfffffffc


//--------------------- .nv.constant4             --------------------------
	.section	.nv.constant4,"a",@progbits
	.align	8
	.align		8
.nv.constant4:
        /*0000*/ 	.dword	$str
	.align		8
        /*0008*/ 	.dword	$str$1
	.align		8
        /*0010*/ 	.dword	$str$2
	.align		8
        /*0018*/ 	.dword	$str$3
	.align		8
        /*0020*/ 	.dword	$str$4
	.align		8
        /*0028*/ 	.dword	$str$5
	.align		8
        /*0030*/ 	.dword	vprintf


//--------------------- .text._Z24calculateDMatrixAdvancedPiS_PcS0_S0_iiii --------------------------
	.section	.text._Z24calculateDMatrixAdvancedPiS_PcS0_S0_iiii,"ax",@progbits
	.align	128
        .global         _Z24calculateDMatrixAdvancedPiS_PcS0_S0_iiii
        .type           _Z24calculateDMatrixAdvancedPiS_PcS0_S0_iiii,@function
        .size           _Z24calculateDMatrixAdvancedPiS_PcS0_S0_iiii,(.L_x_100 - _Z24calculateDMatrixAdvancedPiS_PcS0_S0_iiii)
        .other          _Z24calculateDMatrixAdvancedPiS_PcS0_S0_iiii,@"STO_CUDA_ENTRY STV_DEFAULT"
_Z24calculateDMatrixAdvancedPiS_PcS0_S0_iiii:
.text._Z24calculateDMatrixAdvancedPiS_PcS0_S0_iiii:
[----:B------:R-:W-:Y:S01]  /*0000*/  LDC R1, c[0x0][0x37c] ;  /* 0x0000df00ff017b82 */ /* 0x000fe20000000800 */
[----:B------:R-:W0:Y:S07]  /*0010*/  S2R R0, SR_TID.X ;  /* 0x0000000000007919 */ /* 0x000e2e0000002100 */
[----:B------:R-:W0:Y:S08]  /*0020*/  S2UR UR4, SR_CTAID.X ;  /* 0x00000000000479c3 */ /* 0x000e300000002500 */
[----:B------:R-:W0:Y:S08]  /*0030*/  LDC R7, c[0x0][0x360] ;  /* 0x0000d800ff077b82 */ /* 0x000e300000000800 */
[----:B------:R-:W1:Y:S01]  /*0040*/  LDC.64 R2, c[0x0][0x3a8] ;  /* 0x0000ea00ff027b82 */ /* 0x000e620000000a00 */
[----:B0-----:R-:W-:Y:S01]  /*0050*/  IMAD R7, R7, UR4, R0 ;  /* 0x0000000407077c24 */ /* 0x001fe2000f8e0200 */
[----:B-1----:R-:W-:-:S04]  /*0060*/  ISETP.GE.AND P0, PT, R2, 0x1, PT ;  /* 0x000000010200780c */ /* 0x002fc80003f06270 */
[----:B------:R-:W-:-:S13]  /*0070*/  ISETP.GE.OR P0, PT, R7, R3, !P0 ;  /* 0x000000030700720c */ /* 0x000fda0004706670 */
[----:B------:R-:W-:Y:S05]  /*0080*/  @P0 EXIT ;  /* 0x000000000000094d */ /* 0x000fea0003800000 */
[----:B------:R-:W0:Y:S01]  /*0090*/  S2R R3, SR_TID.Y ;  /* 0x0000000000037919 */ /* 0x000e220000002200 */
[----:B------:R-:W1:Y:S01]  /*00a0*/  S2UR UR8, SR_CTAID.Y ;  /* 0x00000000000879c3 */ /* 0x000e620000002600 */
[----:B------:R-:W2:Y:S01]  /*00b0*/  LDCU UR5, c[0x0][0x370] ;  /* 0x00006e00ff0577ac */ /* 0x000ea20008000800 */
[----:B------:R-:W-:Y:S01]  /*00c0*/  VIADD R6, R7, 0xffffffff ;  /* 0xffffffff07067836 */ /* 0x000fe20000000000 */
[----:B------:R-:W3:Y:S01]  /*00d0*/  S2R R9, SR_TID.Z ;  /* 0x0000000000097919 */ /* 0x000ee20000002300 */
[----:B------:R-:W4:Y:S04]  /*00e0*/  LDCU UR6, c[0x0][0x374] ;  /* 0x00006e80ff0677ac */ /* 0x000f280008000800 */
[----:B------:R-:W5:Y:S01]  /*00f0*/  S2UR UR9, SR_CTAID.Z ;  /* 0x00000000000979c3 */ /* 0x000f620000002700 */
[----:B------:R-:W4:Y:S01]  /*0100*/  LDCU.64 UR14, c[0x0][0x398] ;  /* 0x00007300ff0e77ac */ /* 0x000f220008000a00 */
[----:B------:R-:W3:Y:S06]  /*0110*/  LDCU UR7, c[0x0][0x378] ;  /* 0x00006f00ff0777ac */ /* 0x000eec0008000800 */
[----:B------:R-:W3:Y:S01]  /*0120*/  LDC.64 R4, c[0x0][0x380] ;  /* 0x0000e000ff047b82 */ /* 0x000ee20000000a00 */
[----:B------:R-:W0:Y:S01]  /*0130*/  LDCU.64 UR10, c[0x0][0x358] ;  /* 0x00006b00ff0a77ac */ /* 0x000e220008000a00 */
[----:B--2---:R-:W-:Y:S01]  /*0140*/  UIADD3 UR5, UPT, UPT, URZ, -UR5, URZ ;  /* 0x80000005ff057290 */ /* 0x004fe2000fffe0ff */
[----:B------:R-:W-:-:S05]  /*0150*/  CS2R.32 R2, SR_CgaSize ;  /* 0x0000000000027805 */ /* 0x000fca0000008a00 */
[----:B------:R-:W-:-:S05]  /*0160*/  IMAD R2, R2, -0xa0, RZ ;  /* 0xffffff6002027824 */ /* 0x000fca00078e02ff */
[----:B------:R-:W-:-:S14]  /*0170*/  R2UR UR12, R2 ;  /* 0x00000000020c72ca */ /* 0x000fdc00000e0000 */
[----:B------:R-:W2:Y:S01]  /*0180*/  LDCU UR12, c[0x0][UR12+0x258] ;  /* 0x00004b000c0c77ac */ /* 0x000ea20008000800 */
[----:B-1----:R-:W-:Y:S01]  /*0190*/  UIADD3 UR4, UPT, UPT, UR4, UR8, URZ ;  /* 0x0000000804047290 */ /* 0x002fe2000fffe0ff */
[----:B----4-:R-:W-:Y:S01]  /*01a0*/  IADD3 R2, P1, PT, R6, UR14, RZ ;  /* 0x0000000e06027c10 */ /* 0x010fe2000ff3e0ff */
[----:B------:R-:W-:Y:S01]  /*01b0*/  UIMAD UR6, UR5, UR6, URZ ;  /* 0x00000006050672a4 */ /* 0x000fe2000f8e02ff */
[----:B0-----:R-:W-:Y:S01]  /*01c0*/  IMAD.IADD R0, R0, 0x1, R3 ;  /* 0x0000000100007824 */ /* 0x001fe200078e0203 */
[----:B-----5:R-:W-:Y:S01]  /*01d0*/  UIADD3 UR9, UPT, UPT, -UR9, URZ, URZ ;  /* 0x000000ff09097290 */ /* 0x020fe2000fffe1ff */
[----:B------:R-:W-:Y:S02]  /*01e0*/  LEA.HI.X.SX32 R3, R6, UR15, 0x1, P1 ;  /* 0x0000000f06037c11 */ /* 0x000fe400088f0eff */
[----:B------:R-:W-:-:S06]  /*01f0*/  RPCMOV.32 Rpc.LO, R6 ;  /* 0x0000000600007352 */ /* 0x000fcc0000000000 */
[----:B------:R-:W-:-:S05]  /*0200*/  CS2R.32 R6, SR_CgaSize ;  /* 0x0000000000067805 */ /* 0x000fca0000008a00 */
[----:B------:R-:W-:-:S05]  /*0210*/  IMAD R6, R6, -0xa0, RZ ;  /* 0xffffff6006067824 */ /* 0x000fca00078e02ff */
[----:B------:R-:W-:Y:S02]  /*0220*/  R2UR UR13, R6 ;  /* 0x00000000060d72ca */ /* 0x000fe400000e0000 */
[----:B------:R-:W-:-:S12]  /*0230*/  RPCMOV.32 R6, Rpc.LO ;  /* 0x0000000000067353 */ /* 0x000fd80000000000 */
[----:B------:R-:W0:Y:S01]  /*0240*/  LDCU UR13, c[0x0][UR13+0x254] ;  /* 0x00004a800d0d77ac */ /* 0x000e220008000800 */
[----:B---3--:R-:W-:Y:S01]  /*0250*/  LOP3.LUT P0, RZ, R0, R9, RZ, 0xfc, !PT ;  /* 0x0000000900ff7212 */ /* 0x008fe2000780fcff */
[----:B------:R-:W-:Y:S01]  /*0260*/  HFMA2 R0, -RZ, RZ, 0, 0 ;  /* 0x00000000ff007431 */ /* 0x000fe200000001ff */
[----:B------:R-:W-:Y:S02]  /*0270*/  UISETP.NE.AND UP0, UPT, UR4, UR9, UPT ;  /* 0x000000090400728c */ /* 0x000fe4000bf05270 */
[----:B------:R-:W-:Y:S01]  /*0280*/  UIMAD UR4, UR7, UR6, -0x7fffffff ;  /* 0x80000001070474a4 */ /* 0x000fe2000f8e0206 */
[----:B------:R-:W-:-:S03]  /*0290*/  IMAD.WIDE R4, R7, 0x4, R4 ;  /* 0x0000000407047825 */ /* 0x000fc600078e0204 */
[----:B--2---:R-:W-:-:S12]  /*02a0*/  USEL UR4, UR4, 0x1, !UP0 ;  /* 0x0000000104047887 */ /* 0x004fd8000c000000 */
.L_x_15:
[----:B------:R-:W-:Y:S01]  /*02b0*/  ISETP.NE.AND P1, PT, R0, RZ, PT ;  /* 0x000000ff0000720c */ /* 0x000fe20003f25270 */
[----:B------:R-:W-:-:S12]  /*02c0*/  BSSY B1, `(.L_x_0) ;  /* 0x000003b000017945 */ /* 0x000fd80003800000 */
[----:B-1----:R1:W-:Y:S01]  /*02d0*/  @!P1 STG.E desc[UR10][R4.64], R7 ;  /* 0x0000000704009986 */ /* 0x0023e2000c10190a */
[----:B------:R-:W-:Y:S01]  /*02e0*/  @!P1 IMAD.MOV.U32 R19, RZ, RZ, R7 ;  /* 0x000000ffff139224 */ /* 0x000fe200078e0007 */
[----:B------:R-:W-:Y:S06]  /*02f0*/  @!P1 BRA `(.L_x_1) ;  /* 0x0000000000dc9947 */ /* 0x000fec0003800000 */
[----:B------:R-:W2:Y:S02]  /*0300*/  LDCU.64 UR6, c[0x0][0x3a0] ;  /* 0x00007400ff0677ac */ /* 0x000ea40008000a00 */
[----:B--2---:R-:W-:-:S05]  /*0310*/  IADD3 R14, P1, PT, R0, UR6, RZ ;  /* 0x00000006000e7c10 */ /* 0x004fca000ff3e0ff */
[----:B------:R-:W-:-:S05]  /*0320*/  IMAD.X R15, RZ, RZ, UR7, P1 ;  /* 0x00000007ff0f7e24 */ /* 0x000fca00088e06ff */
[----:B------:R2:W5:Y:S01]  /*0330*/  LDG.E.U8 R9, desc[UR10][R14.64+-0x1] ;  /* 0xffffff0a0e097981 */ /* 0x000562000c1e1100 */
[----:B------:R-:W-:Y:S01]  /*0340*/  LOP3.LUT P1, RZ, R7, 0x1f, RZ, 0xc0, !PT ;  /* 0x0000001f07ff7812 */ /* 0x000fe2000782c0ff */
[----:B------:R-:W-:Y:S01]  /*0350*/  BSSY B0, `(.L_x_2) ;  /* 0x000000e000007945 */ /* 0x000fe20003800000 */
[----:B------:R-:W-:-:S11]  /*0360*/  IADD3 R10, PT, PT, R0, -0x1, RZ ;  /* 0xffffffff000a7810 */ /* 0x000fd60007ffe0ff */
[----:B--2---:R-:W-:Y:S05]  /*0370*/  @!P1 BRA `(.L_x_3) ;  /* 0x0000000000109947 */ /* 0x004fea0003800000 */
[----:B------:R-:W-:-:S03]  /*0380*/  UMOV UR5, 0xffffffff ;  /* 0xffffffff00057882 */ /* 0x000fc60000000000 */
[----:B------:R-:W-:Y:S05]  /*0390*/  BRA.DIV UR5, `(.L_x_4) ;  /* 0x0000000605647947 */ /* 0x000fea000b800000 */
[----:B------:R3:W4:Y:S01]  /*03a0*/  SHFL.UP PT, R11, R12, 0x1, RZ ;  /* 0x042000000c0b7989 */ /* 0x00072200000e00ff */
[----:B------:R-:W-:Y:S05]  /*03b0*/  BRA `(.L_x_5) ;  /* 0x00000000001c7947 */ /* 0x000fea0003800000 */
.L_x_3:
[----:B------:R-:W2:Y:S01]  /*03c0*/  LDC.64 R14, c[0x0][0x380] ;  /* 0x0000e000ff0e7b82 */ /* 0x000ea20000000a00 */
[----:B------:R-:W-:-:S03]  /*03d0*/  UMOV UR5, 0xffffffff ;  /* 0xffffffff00057882 */ /* 0x000fc60000000000 */
[----:B------:R-:W-:Y:S05]  /*03e0*/  BRA.DIV UR5, `(.L_x_6) ;  /* 0x0000000605747947 */ /* 0x000fea000b800000 */
.L_x_20:
[----:B------:R-:W3:Y:S02]  /*03f0*/  LDCU UR5, c[0x0][0x3ac] ;  /* 0x00007580ff0577ac */ /* 0x000ee40008000800 */
[----:B---3--:R-:W-:-:S04]  /*0400*/  IMAD R11, R10, UR5, R6 ;  /* 0x000000050a0b7c24 */ /* 0x008fc8000f8e0206 */
[----:B--2---:R-:W-:-:S05]  /*0410*/  IMAD.WIDE R14, R11, 0x4, R14 ;  /* 0x000000040b0e7825 */ /* 0x004fca00078e020e */
[----:B------:R2:W5:Y:S02]  /*0420*/  LDG.E R11, desc[UR10][R14.64] ;  /* 0x0000000a0e0b7981 */ /* 0x000564000c1e1900 */
.L_x_5:
[----:B0-----:R-:W-:Y:S05]  /*0430*/  BSYNC B0 ;  /* 0x0000000000007941 */ /* 0x001fea0003800000 */
.L_x_2:
[----:B------:R-:W0:Y:S01]  /*0440*/  LDC.64 R16, c[0x0][0x388] ;  /* 0x0000e200ff107b82 */ /* 0x000e220000000a00 */
[----:B------:R-:W1:Y:S01]  /*0450*/  LDCU UR5, c[0x0][0x3b4] ;  /* 0x00007680ff0577ac */ /* 0x000e620008000800 */
[----:B---3-5:R-:W-:-:S05]  /*0460*/  VIADD R12, R9, 0xffffffbf ;  /* 0xffffffbf090c7836 */ /* 0x028fca0000000000 */
[----:B------:R-:W-:Y:S01]  /*0470*/  LOP3.LUT R13, R12, 0xff, RZ, 0xc0, !PT ;  /* 0x000000ff0c0d7812 */ /* 0x000fe200078ec0ff */
[----:B--2---:R-:W2:Y:S03]  /*0480*/  LDC.64 R14, c[0x0][0x380] ;  /* 0x0000e000ff0e7b82 */ /* 0x004ea60000000a00 */
[----:B------:R-:W-:-:S04]  /*0490*/  ISETP.GE.U32.AND P1, PT, R13, 0x1a, PT ;  /* 0x0000001a0d00780c */ /* 0x000fc80003f26070 */
[----:B------:R-:W-:-:S05]  /*04a0*/  SEL R12, R12, 0xffffffff, !P1 ;  /* 0xffffffff0c0c7807 */ /* 0x000fca0004800000 */
[----:B-1----:R-:W-:-:S04]  /*04b0*/  IMAD R13, R12, UR5, R7 ;  /* 0x000000050c0d7c24 */ /* 0x002fc8000f8e0207 */
[----:B0-----:R-:W-:Y:S02]  /*04c0*/  IMAD.WIDE R16, R13, 0x4, R16 ;  /* 0x000000040d107825 */ /* 0x001fe400078e0210 */
[----:B------:R-:W0:Y:S04]  /*04d0*/  LDC R13, c[0x0][0x3ac] ;  /* 0x0000eb00ff0d7b82 */ /* 0x000e280000000800 */
[----:B------:R-:W0:Y:S01]  /*04e0*/  LDG.E R17, desc[UR10][R16.64] ;  /* 0x0000000a10117981 */ /* 0x000e22000c1e1900 */
[----:B------:R-:W-:Y:S01]  /*04f0*/  ISETP.NE.AND P1, PT, R7, RZ, PT ;  /* 0x000000ff0700720c */ /* 0x000fe20003f25270 */
[----:B------:R-:W-:Y:S01]  /*0500*/  BSSY.RECONVERGENT B0, `(.L_x_7) ;  /* 0x0000015000007945 */ /* 0x000fe20003800200 */
[-C--:B0-----:R-:W-:Y:S02]  /*0510*/  IMAD R12, R10, R13.reuse, R17 ;  /* 0x0000000d0a0c7224 */ /* 0x081fe400078e0211 */
[----:B------:R-:W-:-:S02]  /*0520*/  IMAD R13, R0, R13, RZ ;  /* 0x0000000d000d7224 */ /* 0x000fc400078e02ff */
[----:B------:R-:W-:Y:S02]  /*0530*/  VIADD R19, R12, 0xffffffff ;  /* 0xffffffff0c137836 */ /* 0x000fe40000000000 */
[----:B------:R-:W-:-:S04]  /*0540*/  IMAD.WIDE R12, R13, 0x4, R4 ;  /* 0x000000040d0c7825 */ /* 0x000fc800078e0204 */
[----:B--2---:R-:W-:Y:S01]  /*0550*/  IMAD.WIDE R14, R19, 0x4, R14 ;  /* 0x00000004130e7825 */ /* 0x004fe200078e020e */
[----:B------:R-:W-:Y:S01]  /*0560*/  MOV R19, R0 ;  /* 0x0000000000137202 */ /* 0x000fe20000000f00 */
[----:B------:R-:W-:Y:S06]  /*0570*/  @!P1 BRA `(.L_x_8) ;  /* 0x0000000000349947 */ /* 0x000fec0003800000 */
[----:B------:R-:W2:Y:S01]  /*0580*/  LDG.E.U8 R16, desc[UR10][R2.64] ;  /* 0x0000000a02107981 */ /* 0x000ea2000c1e1100 */
[----:B----4-:R-:W-:Y:S01]  /*0590*/  IMAD.MOV.U32 R19, RZ, RZ, R11 ;  /* 0x000000ffff137224 */ /* 0x010fe200078e000b */
[----:B--2---:R-:W-:-:S13]  /*05a0*/  ISETP.NE.AND P1, PT, R16, R9, PT ;  /* 0x000000091000720c */ /* 0x004fda0003f25270 */
[----:B------:R-:W-:Y:S05]  /*05b0*/  @!P1 BRA `(.L_x_8) ;  /* 0x0000000000249947 */ /* 0x000fea0003800000 */
[----:B------:R-:W2:Y:S01]  /*05c0*/  LDG.E R14, desc[UR10][R14.64] ;  /* 0x0000000a0e0e7981 */ /* 0x000ea2000c1e1900 */
[----:B------:R-:W-:-:S13]  /*05d0*/  ISETP.NE.AND P1, PT, R17, RZ, PT ;  /* 0x000000ff1100720c */ /* 0x000fda0003f25270 */
[----:B------:R-:W-:Y:S01]  /*05e0*/  @P1 LOP3.LUT R16, RZ, R17, RZ, 0x33, !PT ;  /* 0x00000011ff101212 */ /* 0x000fe200078e33ff */
[----:B------:R-:W-:-:S05]  /*05f0*/  @!P1 IMAD.IADD R10, R7, 0x1, R10 ;  /* 0x00000001070a9824 */ /* 0x000fca00078e020a */
[----:B------:R-:W-:-:S04]  /*0600*/  @!P1 VIMNMX3 R10, R11, R8, R10, PT ;  /* 0x000000080b0a920f */ /* 0x000fc8000380010a */
[----:B------:R-:W-:Y:S02]  /*0610*/  @!P1 IADD3 R19, PT, PT, R10, 0x1, RZ ;  /* 0x000000010a139810 */ /* 0x000fe40007ffe0ff */
[----:B--2---:R-:W-:-:S04]  /*0620*/  @P1 IADD3 R16, PT, PT, R16, R14, R7 ;  /* 0x0000000e10101210 */ /* 0x004fc80007ffe007 */
[----:B------:R-:W-:-:S05]  /*0630*/  @P1 VIMNMX3 R16, R11, R8, R16, PT ;  /* 0x000000080b10120f */ /* 0x000fca0003800110 */
[----:B------:R-:W-:-:S07]  /*0640*/  @P1 VIADD R19, R16, 0x1 ;  /* 0x0000000110131836 */ /* 0x000fce0000000000 */
.L_x_8:
[----:B------:R-:W-:Y:S05]  /*0650*/  BSYNC.RECONVERGENT B0 ;  /* 0x0000000000007941 */ /* 0x000fea0003800200 */
.L_x_7:
[----:B------:R2:W-:Y:S02]  /*0660*/  STG.E desc[UR10][R12.64], R19 ;  /* 0x000000130c007986 */ /* 0x0005e4000c10190a */
.L_x_1:
[----:B0-2-4-:R-:W-:Y:S05]  /*0670*/  BSYNC B1 ;  /* 0x0000000000017941 */ /* 0x015fea0003800000 */
.L_x_0:
[----:B------:R-:W-:-:S04]  /*0680*/  UISETP.NE.U32.AND UP0, UPT, UR12, URZ, UPT ;  /* 0x000000ff0c00728c */ /* 0x000fc8000bf05070 */
[----:B------:R-:W-:-:S09]  /*0690*/  UISETP.NE.AND.EX UP0, UPT, UR13, URZ, UPT, UP0 ;  /* 0x000000ff0d00728c */ /* 0x000fd2000bf05300 */
[----:B------:R-:W-:Y:S05]  /*06a0*/  BRA.U !UP0, `(.L_x_9) ;  /* 0x00000001089c7547 */ /* 0x000fea000b800000 */
[----:B------:R-:W-:Y:S01]  /*06b0*/  UMOV UR5, 0xffffffff ;  /* 0xffffffff00057882 */ /* 0x000fe20000000000 */
[----:B------:R-:W-:Y:S01]  /*06c0*/  IMAD.MOV.U32 R8, RZ, RZ, R19 ;  /* 0x000000ffff087224 */ /* 0x000fe200078e0013 */
[----:B------:R-:W-:Y:S01]  /*06d0*/  MOV R12, R19 ;  /* 0x00000013000c7202 */ /* 0x000fe20000000f00 */
[----:B------:R-:W-:Y:S06]  /*06e0*/  BRA.DIV UR5, `(.L_x_10) ;  /* 0x0000000205d87947 */ /* 0x000fec000b800000 */
[----:B------:R-:W-:Y:S06]  /*06f0*/  BAR.SYNC.DEFER_BLOCKING 0x0 ;  /* 0x0000000000007b1d */ /* 0x000fec0000010000 */
.L_x_23:
[----:B------:R-:W-:Y:S04]  /*0700*/  BSSY B0, `(.L_x_11) ;  /* 0x0000019000007945 */ /* 0x000fe80003800000 */
[----:B------:R-:W-:Y:S05]  /*0710*/  @P0 BRA `(.L_x_12) ;  /* 0x00000000005c0947 */ /* 0x000fea0003800000 */
[----:B------:R-:W0:Y:S01]  /*0720*/  S2R R11, SR_LANEID ;  /* 0x00000000000b7919 */ /* 0x000e220000000000 */
[----:B------:R-:W-:Y:S01]  /*0730*/  VOTEU.ANY UR5, UPT, PT ;  /* 0x0000000000057886 */ /* 0x000fe200038e0100 */
[----:B------:R-:W-:Y:S01]  /*0740*/  IMAD.U32 R10, RZ, RZ, UR12 ;  /* 0x0000000cff0a7e24 */ /* 0x000fe2000f8e00ff */
[----:B------:R-:W-:Y:S08]  /*0750*/  FLO.U32 R14, UR5 ;  /* 0x00000005000e7d00 */ /* 0x000ff000080e0000 */
[----:B------:R-:W2:Y:S02]  /*0760*/  POPC R9, UR5 ;  /* 0x0000000500097d09 */ /* 0x000ea40008000000 */
[----:B--2---:R-:W-:Y:S01]  /*0770*/  IMAD R13, R9, UR4, RZ ;  /* 0x00000004090d7c24 */ /* 0x004fe2000f8e02ff */
[----:B0-----:R-:W-:Y:S01]  /*0780*/  ISETP.EQ.U32.AND P1, PT, R14, R11, PT ;  /* 0x0000000b0e00720c */ /* 0x001fe20003f22070 */
[----:B------:R-:W-:-:S12]  /*0790*/  IMAD.U32 R11, RZ, RZ, UR13 ;  /* 0x0000000dff0b7e24 */ /* 0x000fd8000f8e00ff */
[----:B------:R-:W-:Y:S06]  /*07a0*/  @P1 MEMBAR.ALL.GPU ;  /* 0x0000000000001992 */ /* 0x000fec000000a000 */
[----:B------:R-:W-:-:S00]  /*07b0*/  @P1 ERRBAR ;  /* 0x00000000000019ab */ /* 0x000fc00000000000 */
[----:B------:R-:W-:Y:S06]  /*07c0*/  @P1 CGAERRBAR ;  /* 0x00000000000015ab */ /* 0x000fec0000000000 */
[----:B------:R-:W2:Y:S01]  /*07d0*/  @P1 ATOM.E.ADD.STRONG.GPU PT, R13, desc[UR10][R10.64+0x4], R13 ;  /* 0x8000040d0a0d198a */ /* 0x000ea200081ef10a */
[----:B------:R-:W0:Y:S02]  /*07e0*/  S2R R15, SR_LTMASK ;  /* 0x00000000000f7919 */ /* 0x000e240000003900 */
[----:B0-----:R-:W-:-:S04]  /*07f0*/  LOP3.LUT R15, R15, UR5, RZ, 0xc0, !PT ;  /* 0x000000050f0f7c12 */ /* 0x001fc8000f8ec0ff */
[----:B------:R-:W0:Y:S01]  /*0800*/  POPC R16, R15 ;  /* 0x0000000f00107309 */ /* 0x000e220000000000 */
[----:B--2---:R-:W0:Y:S02]  /*0810*/  SHFL.IDX PT, R9, R13, R14, 0x1f ;  /* 0x00001f0e0d097589 */ /* 0x004e2400000e0000 */
[----:B0-----:R-:W-:-:S07]  /*0820*/  IMAD R9, R16, UR4, R9 ;  /* 0x0000000410097c24 */ /* 0x001fce000f8e0209 */
.L_x_13:
[----:B------:R-:W2:Y:S04]  /*0830*/  LD.E.STRONG.GPU R14, desc[UR10][R10.64+0x4] ;  /* 0x0000040a0a0e7980 */ /* 0x000ea8000c10f900 */
[----:B--2---:R-:W-:Y:S01]  /*0840*/  CCTL.IVALL ;  /* 0x00000000ff00798f */ /* 0x004fe20002000000 */
[----:B------:R-:W-:Y:S05]  /*0850*/  YIELD ;  /* 0x0000000000007946 */ /* 0x000fea0003800000 */
[----:B------:R-:W-:-:S04]  /*0860*/  LOP3.LUT R14, R14, R9, RZ, 0x3c, !PT ;  /* 0x000000090e0e7212 */ /* 0x000fc800078e3cff */
[----:B------:R-:W-:-:S13]  /*0870*/  ISETP.GT.AND P1, PT, R14, -0x1, PT ;  /* 0xffffffff0e00780c */ /* 0x000fda0003f24270 */
[----:B------:R-:W-:Y:S05]  /*0880*/  @P1 BRA `(.L_x_13) ;  /* 0xfffffffc00e81947 */ /* 0x000fea000383ffff */
.L_x_12:
[----:B------:R-:W-:Y:S05]  /*0890*/  BSYNC B0 ;  /* 0x0000000000007941 */ /* 0x000fea0003800000 */
.L_x_11:
[----:B------:R-:W-:-:S03]  /*08a0*/  UMOV UR5, 0xffffffff ;  /* 0xffffffff00057882 */ /* 0x000fc60000000000 */
[----:B------:R-:W-:Y:S05]  /*08b0*/  BRA.DIV UR5, `(.L_x_14) ;  /* 0x0000000205947947 */ /* 0x000fea000b800000 */
[----:B------:R-:W-:Y:S06]  /*08c0*/  BAR.SYNC.DEFER_BLOCKING 0x0 ;  /* 0x0000000000007b1d */ /* 0x000fec0000010000 */
.L_x_26:
[----:B------:R-:W0:Y:S01]  /*08d0*/  LDCU UR5, c[0x0][0x3a8] ;  /* 0x00007500ff0577ac */ /* 0x000e220008000800 */
[----:B------:R-:W-:-:S04]  /*08e0*/  IADD3 R0, PT, PT, R0, 0x1, RZ ;  /* 0x0000000100007810 */ /* 0x000fc80007ffe0ff */
[----:B0-----:R-:W-:-:S13]  /*08f0*/  ISETP.NE.AND P1, PT, R0, UR5, PT ;  /* 0x0000000500007c0c */ /* 0x001fda000bf25270 */
[----:B------:R-:W-:Y:S05]  /*0900*/  @P1 BRA `(.L_x_15) ;  /* 0xfffffff800681947 */ /* 0x000fea000383ffff */
[----:B------:R-:W-:Y:S05]  /*0910*/  EXIT ;  /* 0x000000000000794d */ /* 0x000fea0003800000 */
.L_x_9:
[----:B------:R-:W-:Y:S05]  /*0920*/  BPT.TRAP 0x1 ;  /* 0x000000040000795c */ /* 0x000fea0000300000 */
.L_x_4:
[----:B------:R-:W-:Y:S01]  /*0930*/  BSSY B2, `(.L_x_16) ;  /* 0x0000007000027945 */ /* 0x000fe20003800000 */
[----:B------:R-:W-:Y:S01]  /*0940*/  IMAD.MOV.U32 R13, RZ, RZ, 0x1 ;  /* 0x00000001ff0d7424 */ /* 0x000fe200078e00ff */
[----:B------:R-:W-:Y:S01]  /*0950*/  MOV R11, 0xffffffff ;  /* 0xffffffff000b7802 */ /* 0x000fe20000000f00 */
[----:B------:R-:W-:-:S07]  /*0960*/  IMAD.MOV.U32 R16, RZ, RZ, RZ ;  /* 0x000000ffff107224 */ /* 0x000fce00078e00ff */
[----:B01---5:R-:W-:Y:S05]  /*0970*/  WARPSYNC.COLLECTIVE R11, `(.L_x_17) ;  /* 0x000000000b087348 */ /* 0x023fea0003c00000 */
[----:B------:R2:W3:Y:S02]  /*0980*/  SHFL.UP P1, R11, R12, R13, R16 ;  /* 0x0400000d0c0b7389 */ /* 0x0004e40000020010 */
[----:B0123-5:R-:W-:Y:S05]  /*0990*/  ENDCOLLECTIVE ;  /* 0x000000000000791b */ /* 0x02ffea0003800000 */
.L_x_17:
[----:B------:R-:W-:Y:S05]  /*09a0*/  BSYNC B2 ;  /* 0x0000000000027941 */ /* 0x000fea0003800000 */
.L_x_16:
[----:B------:R-:W-:Y:S05]  /*09b0*/  BRA `(.L_x_5) ;  /* 0xfffffff8009c7947 */ /* 0x000fea000383ffff */
.L_x_6:
[----:B------:R-:W-:Y:S01]  /*09c0*/  BSSY B2, `(.L_x_18) ;  /* 0x0000007000027945 */ /* 0x000fe20003800000 */
[----:B------:R-:W-:Y:S01]  /*09d0*/  IMAD.MOV.U32 R13, RZ, RZ, 0x1 ;  /* 0x00000001ff0d7424 */ /* 0x000fe200078e00ff */
[----:B------:R-:W-:Y:S01]  /*09e0*/  MOV R11, 0xffffffff ;  /* 0xffffffff000b7802 */ /* 0x000fe20000000f00 */
[----:B------:R-:W-:-:S07]  /*09f0*/  IMAD.MOV.U32 R16, RZ, RZ, RZ ;  /* 0x000000ffff107224 */ /* 0x000fce00078e00ff */
[----:B012--5:R-:W-:Y:S05]  /*0a00*/  WARPSYNC.COLLECTIVE R11, `(.L_x_19) ;  /* 0x000000000b087348 */ /* 0x027fea0003c00000 */
[----:B------:R3:W4:Y:S02]  /*0a10*/  SHFL.UP P1, R11, R12, R13, R16 ;  /* 0x0400000d0c0b7389 */ /* 0x0007240000020010 */
[----:B012345:R-:W-:Y:S05]  /*0a20*/  ENDCOLLECTIVE ;  /* 0x000000000000791b */ /* 0x03ffea0003800000 */
.L_x_19:
[----:B------:R-:W-:Y:S05]  /*0a30*/  BSYNC B2 ;  /* 0x0000000000027941 */ /* 0x000fea0003800000 */
.L_x_18:
[----:B------:R-:W-:Y:S05]  /*0a40*/  BRA `(.L_x_20) ;  /* 0xfffffff800687947 */ /* 0x000fea000383ffff */
.L_x_10:
[----:B------:R-:W-:Y:S01]  /*0a50*/  HFMA2 R9, -RZ, RZ, 0, 0 ;  /* 0x00000000ff097431 */ /* 0x000fe200000001ff */
[----:B------:R-:W-:Y:S01]  /*0a60*/  BSSY B0, `(.L_x_21) ;  /* 0x0000009000007945 */ /* 0x000fe20003800000 */
[----:B------:R-:W-:Y:S02]  /*0a70*/  IMAD.MOV.U32 R10, RZ, RZ, 0x0 ;  /* 0x00000000ff0a7424 */ /* 0x000fe400078e00ff */
[----:B------:R-:W-:-:S07]  /*0a80*/  IMAD.MOV.U32 R11, RZ, RZ, -0x1 ;  /* 0xffffffffff0b7424 */ /* 0x000fce00078e00ff */
[----:B-1----:R-:W-:Y:S05]  /*0a90*/  WARPSYNC.COLLECTIVE.ALL `(.L_x_22) ;  /* 0x0000000000147948 */ /* 0x002fea0003c00000 */
[----:B------:R-:W-:-:S04]  /*0aa0*/  SHF.L.U32 R9, R9, 0x10, RZ ;  /* 0x0000001009097819 */ /* 0x000fc800000006ff */
[----:B------:R-:W-:-:S05]  /*0ab0*/  LOP3.LUT R9, R9, 0xf, R10, 0xf8, !PT ;  /* 0x0000000f09097812 */ /* 0x000fca00078ef80a */
[----:B------:R0:W-:Y:S02]  /*0ac0*/  BAR.SYNC.DEFER_BLOCKING R9, R9 ;  /* 0x000000090000731d */ /* 0x0001e40000010000 */
[----:B0-----:R-:W-:-:S04]  /*0ad0*/  SHF.R.U32 R9, R9, 0x10, RZ ;  /* 0x0000001009097819 */ /* 0x001fc800000016ff */
[----:B-1----:R-:W-:Y:S05]  /*0ae0*/  ENDCOLLECTIVE ;  /* 0x000000000000791b */ /* 0x002fea0003800000 */
.L_x_22:
[----:B------:R-:W-:Y:S05]  /*0af0*/  BSYNC B0 ;  /* 0x0000000000007941 */ /* 0x000fea0003800000 */
.L_x_21:
[----:B------:R-:W-:Y:S05]  /*0b00*/  BRA `(.L_x_23) ;  /* 0xfffffff800fc7947 */ /* 0x000fea000383ffff */
.L_x_14:
[----:B------:R-:W-:Y:S01]  /*0b10*/  BSSY B0, `(.L_x_24) ;  /* 0x000000a000007945 */ /* 0x000fe20003800000 */
[----:B------:R-:W-:Y:S01]  /*0b20*/  MOV R10, 0x0 ;  /* 0x00000000000a7802 */ /* 0x000fe20000000f00 */
[----:B------:R-:W-:Y:S01]  /*0b30*/  IMAD.MOV.U32 R9, RZ, RZ, 0x0 ;  /* 0x00000000ff097424 */ /* 0x000fe200078e00ff */
[----:B------:R-:W-:-:S07]  /*0b40*/  MOV R11, 0xffffffff ;  /* 0xffffffff000b7802 */ /* 0x000fce0000000f00 */
[----:B-1----:R-:W-:Y:S05]  /*0b50*/  WARPSYNC.COLLECTIVE.ALL `(.L_x_25) ;  /* 0x0000000000147948 */ /* 0x002fea0003c00000 */
[----:B------:R-:W-:-:S04]  /*0b60*/  SHF.L.U32 R9, R9, 0x10, RZ ;  /* 0x0000001009097819 */ /* 0x000fc800000006ff */
[----:B------:R-:W-:-:S05]  /*0b70*/  LOP3.LUT R9, R9, 0xf, R10, 0xf8, !PT ;  /* 0x0000000f09097812 */ /* 0x000fca00078ef80a */
[----:B------:R0:W-:Y:S02]  /*0b80*/  BAR.SYNC.DEFER_BLOCKING R9, R9 ;  /* 0x000000090000731d */ /* 0x0001e40000010000 */
[----:B0-----:R-:W-:-:S04]  /*0b90*/  SHF.R.U32 R9, R9, 0x10, RZ ;  /* 0x0000001009097819 */ /* 0x001fc800000016ff */
[----:B-1----:R-:W-:Y:S05]  /*0ba0*/  ENDCOLLECTIVE ;  /* 0x000000000000791b */ /* 0x002fea0003800000 */
.L_x_25:
[----:B------:R-:W-:Y:S05]  /*0bb0*/  BSYNC B0 ;  /* 0x0000000000007941 */ /* 0x000fea0003800000 */
.L_x_24:
[----:B------:R-:W-:Y:S05]  /*0bc0*/  BRA `(.L_x_26) ;  /* 0xfffffffc00407947 */ /* 0x000fea000383ffff */
.L_x_27:
[----:B------:R-:W-:-:S00]  /*0bd0*/  BRA `(.L_x_27) ;  /* 0xfffffffc00fc7947 */ /* 0x000fc0000383ffff */
[----:B------:R-:W-:-:S00]  /*0be0*/  NOP ;  /* 0x0000000000007918 */ /* 0x000fc00000000000 */
        /* <DEDUP_REMOVED lines=9> */
.L_x_100:


//--------------------- .text._Z21calculateDMatrixNaivePiS_PcS0_S0_iiii --------------------------
	.section	.text._Z21calculateDMatrixNaivePiS_PcS0_S0_iiii,"ax",@progbits
	.align	128
        .global         _Z21calculateDMatrixNaivePiS_PcS0_S0_iiii
        .type           _Z21calculateDMatrixNaivePiS_PcS0_S0_iiii,@function
        .size           _Z21calculateDMatrixNaivePiS_PcS0_S0_iiii,(.L_x_101 - _Z21calculateDMatrixNaivePiS_PcS0_S0_iiii)
        .other          _Z21calculateDMatrixNaivePiS_PcS0_S0_iiii,@"STO_CUDA_ENTRY STV_DEFAULT"
_Z21calculateDMatrixNaivePiS_PcS0_S0_iiii:
.text._Z21calculateDMatrixNaivePiS_PcS0_S0_iiii:
        /* <DEDUP_REMOVED lines=16> */
[----:B------:R-:W3:Y:S01]  /*0100*/  LDCU.64 UR14, c[0x0][0x398] ;  /* 0x00007300ff0e77ac */ /* 0x000ee20008000a00 */
[----:B------:R-:W3:Y:S01]  /*0110*/  LDCU UR7, c[0x0][0x378] ;  /* 0x00006f00ff0777ac */ /* 0x000ee20008000800 */
[----:B------:R-:W0:Y:S01]  /*0120*/  LDCU.64 UR10, c[0x0][0x358] ;  /* 0x00006b00ff0a77ac */ /* 0x000e220008000a00 */
[----:B--2---:R-:W-:Y:S01]  /*0130*/  UIADD3 UR5, UPT, UPT, URZ, -UR5, URZ ;  /* 0x80000005ff057290 */ /* 0x004fe2000fffe0ff */
[----:B------:R-:W-:-:S06]  /*0140*/  RPCMOV.32 Rpc.LO, R4 ;  /* 0x0000000400007352 */ /* 0x000fcc0000000000 */
[----:B------:R-:W-:-:S05]  /*0150*/  CS2R.32 R4, SR_CgaSize ;  /* 0x0000000000047805 */ /* 0x000fca0000008a00 */
[----:B------:R-:W-:-:S05]  /*0160*/  IMAD R4, R4, -0xa0, RZ ;  /* 0xffffff6004047824 */ /* 0x000fca00078e02ff */
[----:B------:R-:W-:Y:S02]  /*0170*/  R2UR UR12, R4 ;  /* 0x00000000040c72ca */ /* 0x000fe400000e0000 */
[----:B------:R-:W-:-:S12]  /*0180*/  RPCMOV.32 R4, Rpc.LO ;  /* 0x0000000000047353 */ /* 0x000fd80000000000 */
[----:B------:R-:W2:Y:S01]  /*0190*/  LDCU UR12, c[0x0][UR12+0x258] ;  /* 0x00004b000c0c77ac */ /* 0x000ea20008000800 */
[----:B-1----:R-:W-:Y:S02]  /*01a0*/  UIADD3 UR4, UPT, UPT, UR4, UR8, URZ ;  /* 0x0000000804047290 */ /* 0x002fe4000fffe0ff */
[----:B----4-:R-:W-:Y:S01]  /*01b0*/  UIMAD UR6, UR5, UR6, URZ ;  /* 0x00000006050672a4 */ /* 0x010fe2000f8e02ff */
[----:B0-----:R-:W-:Y:S01]  /*01c0*/  IMAD.IADD R2, R3, 0x1, R2 ;  /* 0x0000000103027824 */ /* 0x001fe200078e0202 */
[----:B-----5:R-:W-:Y:S01]  /*01d0*/  UIADD3 UR9, UPT, UPT, -UR9, URZ, URZ ;  /* 0x000000ff09097290 */ /* 0x020fe2000fffe1ff */
[----:B------:R-:W-:-:S05]  /*01e0*/  CS2R.32 R3, SR_CgaSize ;  /* 0x0000000000037805 */ /* 0x000fca0000008a00 */
[----:B------:R-:W-:-:S05]  /*01f0*/  IMAD R3, R3, -0xa0, RZ ;  /* 0xffffff6003037824 */ /* 0x000fca00078e02ff */
[----:B------:R-:W-:-:S14]  /*0200*/  R2UR UR13, R3 ;  /* 0x00000000030d72ca */ /* 0x000fdc00000e0000 */
[----:B------:R-:W0:Y:S01]  /*0210*/  LDCU UR13, c[0x0][UR13+0x254] ;  /* 0x00004a800d0d77ac */ /* 0x000e220008000800 */
[----:B---3--:R-:W-:Y:S01]  /*0220*/  LOP3.LUT P0, RZ, R2, R5, RZ, 0xfc, !PT ;  /* 0x0000000502ff7212 */ /* 0x008fe2000780fcff */
[----:B------:R-:W-:Y:S01]  /*0230*/  HFMA2 R5, -RZ, RZ, 0, 0 ;  /* 0x00000000ff057431 */ /* 0x000fe200000001ff */
[C---:B------:R-:W-:Y:S01]  /*0240*/  IADD3 R2, P1, PT, R0.reuse, UR14, RZ ;  /* 0x0000000e00027c10 */ /* 0x040fe2000ff3e0ff */
[----:B------:R-:W-:Y:S02]  /*0250*/  UISETP.NE.AND UP0, UPT, UR4, UR9, UPT ;  /* 0x000000090400728c */ /* 0x000fe4000bf05270 */
[----:B------:R-:W-:Y:S01]  /*0260*/  UIMAD UR4, UR7, UR6, -0x7fffffff ;  /* 0x80000001070474a4 */ /* 0x000fe2000f8e0206 */
[----:B------:R-:W-:-:S03]  /*0270*/  LEA.HI.X.SX32 R3, R0, UR15, 0x1, P1 ;  /* 0x0000000f00037c11 */ /* 0x000fc600088f0eff */
[----:B--2---:R-:W-:-:S12]  /*0280*/  USEL UR4, UR4, 0x1, !UP0 ;  /* 0x0000000104047887 */ /* 0x004fd8000c000000 */
.L_x_37:
[----:B------:R-:W-:Y:S01]  /*0290*/  ISETP.NE.AND P1, PT, R5, RZ, PT ;  /* 0x000000ff0500720c */ /* 0x000fe20003f25270 */
[----:B------:R-:W-:Y:S01]  /*02a0*/  BSSY.RECONVERGENT B0, `(.L_x_28) ;  /* 0x0000034000007945 */ /* 0x000fe20003800200 */
[--C-:B0-----:R-:W-:Y:S02]  /*02b0*/  IMAD.MOV.U32 R15, RZ, RZ, R4.reuse ;  /* 0x000000ffff0f7224 */ /* 0x101fe400078e0004 */
[----:B------:R-:W-:-:S09]  /*02c0*/  IMAD.MOV.U32 R17, RZ, RZ, R4 ;  /* 0x000000ffff117224 */ /* 0x000fd200078e0004 */
[----:B------:R-:W-:Y:S05]  /*02d0*/  @!P1 BRA `(.L_x_29) ;  /* 0x0000000000c09947 */ /* 0x000fea0003800000 */
[----:B------:R-:W-:Y:S01]  /*02e0*/  ISETP.NE.AND P1, PT, R4, RZ, PT ;  /* 0x000000ff0400720c */ /* 0x000fe20003f25270 */
[----:B------:R-:W1:-:S12]  /*02f0*/  LDCU.64 UR6, c[0x0][0x3a0] ;  /* 0x00007400ff0677ac */ /* 0x000e580008000a00 */
[----:B------:R-:W2:Y:S01]  /*0300*/  @!P1 LDC R6, c[0x0][0x3ac] ;  /* 0x0000eb00ff069b82 */ /* 0x000ea20000000800 */
[----:B------:R-:W-:Y:S01]  /*0310*/  @!P1 IMAD.MOV.U32 R15, RZ, RZ, R5 ;  /* 0x000000ffff0f9224 */ /* 0x000fe200078e0005 */
[----:B-1----:R-:W-:-:S04]  /*0320*/  IADD3 R8, P2, PT, R5, UR6, RZ ;  /* 0x0000000605087c10 */ /* 0x002fc8000ff5e0ff */
[----:B------:R-:W-:Y:S01]  /*0330*/  IADD3.X R9, PT, PT, RZ, UR7, RZ, P2, !PT ;  /* 0x00000007ff097c10 */ /* 0x000fe200097fe4ff */
[----:B--2---:R-:W-:Y:S01]  /*0340*/  @!P1 IMAD R17, R5, R6, RZ ;  /* 0x0000000605119224 */ /* 0x004fe200078e02ff */
[----:B------:R-:W-:Y:S07]  /*0350*/  @!P1 BRA `(.L_x_29) ;  /* 0x0000000000a09947 */ /* 0x000fee0003800000 */
[----:B------:R-:W2:Y:S04]  /*0360*/  LDG.E.U8 R11, desc[UR10][R8.64+-0x1] ;  /* 0xffffff0a080b7981 */ /* 0x000ea8000c1e1100 */
[----:B------:R-:W2:Y:S01]  /*0370*/  LDG.E.U8 R6, desc[UR10][R2.64] ;  /* 0x0000000a02067981 */ /* 0x000ea2000c1e1100 */
[----:B------:R-:W-:Y:S01]  /*0380*/  VIADD R7, R5, 0xffffffff ;  /* 0xffffffff05077836 */ /* 0x000fe20000000000 */
[----:B--2---:R-:W-:-:S13]  /*0390*/  ISETP.NE.AND P1, PT, R6, R11, PT ;  /* 0x0000000b0600720c */ /* 0x004fda0003f25270 */
[----:B------:R-:W-:Y:S05]  /*03a0*/  @P1 BRA `(.L_x_30) ;  /* 0x00000000001c1947 */ /* 0x000fea0003800000 */
[----:B------:R-:W1:Y:S01]  /*03b0*/  LDC.64 R8, c[0x0][0x380] ;  /* 0x0000e000ff087b82 */ /* 0x000e620000000a00 */
[----:B------:R-:W2:Y:S02]  /*03c0*/  LDCU UR5, c[0x0][0x3ac] ;  /* 0x00007580ff0577ac */ /* 0x000ea40008000800 */
[----:B--2---:R-:W-:-:S04]  /*03d0*/  IMAD R7, R7, UR5, R0 ;  /* 0x0000000507077c24 */ /* 0x004fc8000f8e0200 */
[----:B-1----:R-:W-:-:S05]  /*03e0*/  IMAD.WIDE R6, R7, 0x4, R8 ;  /* 0x0000000407067825 */ /* 0x002fca00078e0208 */
[----:B------:R1:W5:Y:S01]  /*03f0*/  LDG.E R15, desc[UR10][R6.64] ;  /* 0x0000000a060f7981 */ /* 0x000362000c1e1900 */
[----:B------:R-:W-:Y:S01]  /*0400*/  IMAD R17, R5, UR5, R4 ;  /* 0x0000000505117c24 */ /* 0x000fe2000f8e0204 */
[----:B------:R-:W-:Y:S06]  /*0410*/  BRA `(.L_x_29) ;  /* 0x0000000000707947 */ /* 0x000fec0003800000 */
.L_x_30:
[----:B------:R-:W1:Y:S01]  /*0420*/  LDC.64 R8, c[0x0][0x388] ;  /* 0x0000e200ff087b82 */ /* 0x000e620000000a00 */
[----:B------:R-:W2:Y:S01]  /*0430*/  LDCU UR5, c[0x0][0x3b4] ;  /* 0x00007680ff0577ac */ /* 0x000ea20008000800 */
[----:B------:R-:W-:-:S04]  /*0440*/  IADD3 R6, PT, PT, R11, -0x41, RZ ;  /* 0xffffffbf0b067810 */ /* 0x000fc80007ffe0ff */
[----:B------:R-:W-:Y:S02]  /*0450*/  LOP3.LUT R10, R6, 0xff, RZ, 0xc0, !PT ;  /* 0x000000ff060a7812 */ /* 0x000fe400078ec0ff */
[----:B------:R-:W3:Y:S02]  /*0460*/  LDC.64 R12, c[0x0][0x380] ;  /* 0x0000e000ff0c7b82 */ /* 0x000ee40000000a00 */
[----:B------:R-:W-:-:S04]  /*0470*/  ISETP.GE.U32.AND P1, PT, R10, 0x1a, PT ;  /* 0x0000001a0a00780c */ /* 0x000fc80003f26070 */
[----:B------:R-:W-:-:S05]  /*0480*/  SEL R11, R6, 0xffffffff, !P1 ;  /* 0xffffffff060b7807 */ /* 0x000fca0004800000 */
[----:B--2---:R-:W-:Y:S01]  /*0490*/  IMAD R11, R11, UR5, R4 ;  /* 0x000000050b0b7c24 */ /* 0x004fe2000f8e0204 */
[----:B------:R-:W2:Y:S03]  /*04a0*/  LDCU UR5, c[0x0][0x3ac] ;  /* 0x00007580ff0577ac */ /* 0x000ea60008000800 */
[----:B-1----:R-:W-:-:S06]  /*04b0*/  IMAD.WIDE R8, R11, 0x4, R8 ;  /* 0x000000040b087825 */ /* 0x002fcc00078e0208 */
[----:B------:R-:W4:Y:S01]  /*04c0*/  LDG.E R8, desc[UR10][R8.64] ;  /* 0x0000000a08087981 */ /* 0x000f22000c1e1900 */
[----:B--2---:R-:W-:-:S04]  /*04d0*/  IMAD R15, R7, UR5, R4 ;  /* 0x00000005070f7c24 */ /* 0x004fc8000f8e0204 */
[----:B---3--:R-:W-:-:S05]  /*04e0*/  IMAD.WIDE R10, R15, 0x4, R12 ;  /* 0x000000040f0a7825 */ /* 0x008fca00078e020c */
[----:B------:R-:W2:Y:S01]  /*04f0*/  LDG.E R19, desc[UR10][R10.64+-0x4] ;  /* 0xfffffc0a0a137981 */ /* 0x000ea2000c1e1900 */
[----:B----4-:R-:W-:-:S13]  /*0500*/  ISETP.NE.AND P1, PT, R8, RZ, PT ;  /* 0x000000ff0800720c */ /* 0x010fda0003f25270 */
[----:B------:R-:W-:-:S04]  /*0510*/  @P1 IMAD R6, R7, UR5, R8 ;  /* 0x0000000507061c24 */ /* 0x000fc8000f8e0208 */
[----:B------:R-:W-:Y:S02]  /*0520*/  @P1 VIADD R17, R6, 0xffffffff ;  /* 0xffffffff06111836 */ /* 0x000fe40000000000 */
[----:B------:R-:W2:Y:S02]  /*0530*/  LDG.E R6, desc[UR10][R10.64] ;  /* 0x0000000a0a067981 */ /* 0x000ea4000c1e1900 */
[----:B------:R-:W-:-:S06]  /*0540*/  @P1 IMAD.WIDE R12, R17, 0x4, R12 ;  /* 0x00000004110c1825 */ /* 0x000fcc00078e020c */
[----:B------:R-:W3:Y:S01]  /*0550*/  @P1 LDG.E R13, desc[UR10][R12.64] ;  /* 0x0000000a0c0d1981 */ /* 0x000ee2000c1e1900 */
[----:B------:R-:W-:Y:S01]  /*0560*/  @P1 LOP3.LUT R8, RZ, R8, RZ, 0x33, !PT ;  /* 0x00000008ff081212 */ /* 0x000fe200078e33ff */
[----:B------:R-:W-:Y:S01]  /*0570*/  @!P1 IMAD.IADD R7, R4, 0x1, R7 ;  /* 0x0000000104079824 */ /* 0x000fe200078e0207 */
[----:B------:R-:W-:-:S04]  /*0580*/  IADD3 R17, PT, PT, R15, UR5, RZ ;  /* 0x000000050f117c10 */ /* 0x000fc8000fffe0ff */
[----:B--2---:R-:W-:Y:S02]  /*0590*/  @!P1 VIMNMX3 R7, R6, R19, R7, PT ;  /* 0x000000130607920f */ /* 0x004fe40003800107 */
[----:B---3--:R-:W-:-:S04]  /*05a0*/  @P1 IADD3 R8, PT, PT, R13, R4, R8 ;  /* 0x000000040d081210 */ /* 0x008fc80007ffe008 */
[----:B------:R-:W-:Y:S01]  /*05b0*/  @P1 VIMNMX3 R8, R6, R19, R8, PT ;  /* 0x000000130608120f */ /* 0x000fe20003800108 */
[----:B------:R-:W-:-:S04]  /*05c0*/  @!P1 VIADD R15, R7, 0x1 ;  /* 0x00000001070f9836 */ /* 0x000fc80000000000 */
[----:B------:R-:W-:-:S07]  /*05d0*/  @P1 VIADD R15, R8, 0x1 ;  /* 0x00000001080f1836 */ /* 0x000fce0000000000 */
.L_x_29:
[----:B0-----:R-:W-:Y:S05]  /*05e0*/  BSYNC.RECONVERGENT B0 ;  /* 0x0000000000007941 */ /* 0x001fea0003800200 */
.L_x_28:
[----:B-1----:R-:W0:Y:S01]  /*05f0*/  LDC.64 R6, c[0x0][0x380] ;  /* 0x0000e000ff067b82 */ /* 0x002e220000000a00 */
[----:B------:R-:W-:-:S04]  /*0600*/  UISETP.NE.U32.AND UP0, UPT, UR12, URZ, UPT ;  /* 0x000000ff0c00728c */ /* 0x000fc8000bf05070 */
[----:B------:R-:W-:Y:S01]  /*0610*/  UISETP.NE.AND.EX UP0, UPT, UR13, URZ, UPT, UP0 ;  /* 0x000000ff0d00728c */ /* 0x000fe2000bf05300 */
[----:B0-----:R-:W-:-:S05]  /*0620*/  IMAD.WIDE R6, R17, 0x4, R6 ;  /* 0x0000000411067825 */ /* 0x001fca00078e0206 */
[----:B-----5:R0:W-:Y:S03]  /*0630*/  STG.E desc[UR10][R6.64], R15 ;  /* 0x0000000f06007986 */ /* 0x0201e6000c10190a */
[----:B------:R-:W-:Y:S05]  /*0640*/  BRA.U !UP0, `(.L_x_31) ;  /* 0x0000000108947547 */ /* 0x000fea000b800000 */
[----:B------:R-:W-:-:S03]  /*0650*/  UMOV UR5, 0xffffffff ;  /* 0xffffffff00057882 */ /* 0x000fc60000000000 */
[----:B------:R-:W-:Y:S05]  /*0660*/  BRA.DIV UR5, `(.L_x_32) ;  /* 0x0000000205907947 */ /* 0x000fea000b800000 */
[----:B------:R-:W-:Y:S06]  /*0670*/  BAR.SYNC.DEFER_BLOCKING 0x0 ;  /* 0x0000000000007b1d */ /* 0x000fec0000010000 */
.L_x_40:
[----:B------:R-:W-:Y:S04]  /*0680*/  BSSY B0, `(.L_x_33) ;  /* 0x0000019000007945 */ /* 0x000fe80003800000 */
[----:B------:R-:W-:Y:S05]  /*0690*/  @P0 BRA `(.L_x_34) ;  /* 0x00000000005c0947 */ /* 0x000fea0003800000 */
[----:B0-----:R-:W0:Y:S01]  /*06a0*/  S2R R7, SR_LANEID ;  /* 0x0000000000077919 */ /* 0x001e220000000000 */
[----:B------:R-:W-:Y:S01]  /*06b0*/  VOTEU.ANY UR5, UPT, PT ;  /* 0x0000000000057886 */ /* 0x000fe200038e0100 */
[----:B------:R-:W-:Y:S01]  /*06c0*/  MOV R6, UR12 ;  /* 0x0000000c00067c02 */ /* 0x000fe20008000f00 */
[----:B------:R-:W-:Y:S08]  /*06d0*/  FLO.U32 R10, UR5 ;  /* 0x00000005000a7d00 */ /* 0x000ff000080e0000 */
[----:B------:R-:W1:Y:S02]  /*06e0*/  POPC R8, UR5 ;  /* 0x0000000500087d09 */ /* 0x000e640008000000 */
[----:B-1----:R-:W-:Y:S01]  /*06f0*/  IMAD R9, R8, UR4, RZ ;  /* 0x0000000408097c24 */ /* 0x002fe2000f8e02ff */
[----:B0-----:R-:W-:Y:S01]  /*0700*/  ISETP.EQ.U32.AND P1, PT, R10, R7, PT ;  /* 0x000000070a00720c */ /* 0x001fe20003f22070 */
[----:B------:R-:W-:-:S12]  /*0710*/  IMAD.U32 R7, RZ, RZ, UR13 ;  /* 0x0000000dff077e24 */ /* 0x000fd8000f8e00ff */
[----:B------:R-:W-:Y:S06]  /*0720*/  @P1 MEMBAR.ALL.GPU ;  /* 0x0000000000001992 */ /* 0x000fec000000a000 */
[----:B------:R-:W-:-:S00]  /*0730*/  @P1 ERRBAR ;  /* 0x00000000000019ab */ /* 0x000fc00000000000 */
[----:B------:R-:W-:Y:S06]  /*0740*/  @P1 CGAERRBAR ;  /* 0x00000000000015ab */ /* 0x000fec0000000000 */
[----:B------:R-:W2:Y:S01]  /*0750*/  @P1 ATOM.E.ADD.STRONG.GPU PT, R9, desc[UR10][R6.64+0x4], R9 ;  /* 0x800004090609198a */ /* 0x000ea200081ef10a */
[----:B------:R-:W0:Y:S02]  /*0760*/  S2R R11, SR_LTMASK ;  /* 0x00000000000b7919 */ /* 0x000e240000003900 */
[----:B0-----:R-:W-:-:S06]  /*0770*/  LOP3.LUT R11, R11, UR5, RZ, 0xc0, !PT ;  /* 0x000000050b0b7c12 */ /* 0x001fcc000f8ec0ff */
[----:B------:R-:W0:Y:S01]  /*0780*/  POPC R11, R11 ;  /* 0x0000000b000b7309 */ /* 0x000e220000000000 */
[----:B--2---:R-:W0:Y:S02]  /*0790*/  SHFL.IDX PT, R8, R9, R10, 0x1f ;  /* 0x00001f0a09087589 */ /* 0x004e2400000e0000 */
[----:B0-----:R-:W-:-:S07]  /*07a0*/  IMAD R8, R11, UR4, R8 ;  /* 0x000000040b087c24 */ /* 0x001fce000f8e0208 */
.L_x_35:
[----:B------:R-:W2:Y:S04]  /*07b0*/  LD.E.STRONG.GPU R9, desc[UR10][R6.64+0x4] ;  /* 0x0000040a06097980 */ /* 0x000ea8000c10f900 */
[----:B--2---:R-:W-:Y:S01]  /*07c0*/  CCTL.IVALL ;  /* 0x00000000ff00798f */ /* 0x004fe20002000000 */
[----:B------:R-:W-:Y:S05]  /*07d0*/  YIELD ;  /* 0x0000000000007946 */ /* 0x000fea0003800000 */
[----:B------:R-:W-:-:S04]  /*07e0*/  LOP3.LUT R9, R9, R8, RZ, 0x3c, !PT ;  /* 0x0000000809097212 */ /* 0x000fc800078e3cff */
[----:B------:R-:W-:-:S13]  /*07f0*/  ISETP.GT.AND P1, PT, R9, -0x1, PT ;  /* 0xffffffff0900780c */ /* 0x000fda0003f24270 */
[----:B------:R-:W-:Y:S05]  /*0800*/  @P1 BRA `(.L_x_35) ;  /* 0xfffffffc00e81947 */ /* 0x000fea000383ffff */
.L_x_34:
[----:B------:R-:W-:Y:S05]  /*0810*/  BSYNC B0 ;  /* 0x0000000000007941 */ /* 0x000fea0003800000 */
.L_x_33:
[----:B------:R-:W-:-:S03]  /*0820*/  UMOV UR5, 0xffffffff ;  /* 0xffffffff00057882 */ /* 0x000fc60000000000 */
[----:B------:R-:W-:Y:S05]  /*0830*/  BRA.DIV UR5, `(.L_x_36) ;  /* 0x00000002054c7947 */ /* 0x000fea000b800000 */
[----:B------:R-:W-:Y:S06]  /*0840*/  BAR.SYNC.DEFER_BLOCKING 0x0 ;  /* 0x0000000000007b1d */ /* 0x000fec0000010000 */
.L_x_43:
[----:B------:R-:W1:Y:S01]  /*0850*/  LDCU UR5, c[0x0][0x3a8] ;  /* 0x00007500ff0577ac */ /* 0x000e620008000800 */
[----:B------:R-:W-:-:S04]  /*0860*/  IADD3 R5, PT, PT, R5, 0x1, RZ ;  /* 0x0000000105057810 */ /* 0x000fc80007ffe0ff */
[----:B-1----:R-:W-:-:S13]  /*0870*/  ISETP.NE.AND P1, PT, R5, UR5, PT ;  /* 0x0000000505007c0c */ /* 0x002fda000bf25270 */
[----:B------:R-:W-:Y:S05]  /*0880*/  @P1 BRA `(.L_x_37) ;  /* 0xfffffff800801947 */ /* 0x000fea000383ffff */
[----:B------:R-:W-:Y:S05]  /*0890*/  EXIT ;  /* 0x000000000000794d */ /* 0x000fea0003800000 */
.L_x_31:
[----:B------:R-:W-:Y:S05]  /*08a0*/  BPT.TRAP 0x1 ;  /* 0x000000040000795c */ /* 0x000fea0000300000 */
.L_x_32:
[----:B------:R-:W-:Y:S01]  /*08b0*/  HFMA2 R8, -RZ, RZ, 0, 0 ;  /* 0x00000000ff087431 */ /* 0x000fe200000001ff */
[----:B------:R-:W-:Y:S01]  /*08c0*/  BSSY B0, `(.L_x_38) ;  /* 0x0000009000007945 */ /* 0x000fe20003800000 */
[----:B0-----:R-:W-:Y:S02]  /*08d0*/  IMAD.MOV.U32 R7, RZ, RZ, 0x0 ;  /* 0x00000000ff077424 */ /* 0x001fe400078e00ff */
[----:B------:R-:W-:-:S07]  /*08e0*/  IMAD.MOV.U32 R6, RZ, RZ, -0x1 ;  /* 0xffffffffff067424 */ /* 0x000fce00078e00ff */
[----:B------:R-:W-:Y:S05]  /*08f0*/  WARPSYNC.COLLECTIVE.ALL `(.L_x_39) ;  /* 0x0000000000147948 */ /* 0x000fea0003c00000 */
[----:B------:R-:W-:-:S04]  /*0900*/  SHF.L.U32 R8, R8, 0x10, RZ ;  /* 0x0000001008087819 */ /* 0x000fc800000006ff */
[----:B------:R-:W-:-:S05]  /*0910*/  LOP3.LUT R8, R8, 0xf, R7, 0xf8, !PT ;  /* 0x0000000f08087812 */ /* 0x000fca00078ef807 */
[----:B------:R0:W-:Y:S02]  /*0920*/  BAR.SYNC.DEFER_BLOCKING R8, R8 ;  /* 0x000000080000731d */ /* 0x0001e40000010000 */
[----:B0-----:R-:W-:-:S04]  /*0930*/  SHF.R.U32 R8, R8, 0x10, RZ ;  /* 0x0000001008087819 */ /* 0x001fc800000016ff */
[----:B------:R-:W-:Y:S05]  /*0940*/  ENDCOLLECTIVE ;  /* 0x000000000000791b */ /* 0x000fea0003800000 */
.L_x_39:
[----:B------:R-:W-:Y:S05]  /*0950*/  BSYNC B0 ;  /* 0x0000000000007941 */ /* 0x000fea0003800000 */
.L_x_38:
[----:B------:R-:W-:Y:S05]  /*0960*/  BRA `(.L_x_40) ;  /* 0xfffffffc00447947 */ /* 0x000fea000383ffff */
.L_x_36:
[----:B------:R-:W-:Y:S01]  /*0970*/  BSSY B0, `(.L_x_41) ;  /* 0x000000a000007945 */ /* 0x000fe20003800000 */
[----:B0-----:R-:W-:Y:S01]  /*0980*/  MOV R7, 0x0 ;  /* 0x0000000000077802 */ /* 0x001fe20000000f00 */
[----:B------:R-:W-:Y:S01]  /*0990*/  IMAD.MOV.U32 R8, RZ, RZ, 0x0 ;  /* 0x00000000ff087424 */ /* 0x000fe200078e00ff */
[----:B------:R-:W-:-:S07]  /*09a0*/  MOV R6, 0xffffffff ;  /* 0xffffffff00067802 */ /* 0x000fce0000000f00 */
[----:B------:R-:W-:Y:S05]  /*09b0*/  WARPSYNC.COLLECTIVE.ALL `(.L_x_42) ;  /* 0x0000000000147948 */ /* 0x000fea0003c00000 */
[----:B------:R-:W-:-:S04]  /*09c0*/  SHF.L.U32 R8, R8, 0x10, RZ ;  /* 0x0000001008087819 */ /* 0x000fc800000006ff */
[----:B------:R-:W-:-:S05]  /*09d0*/  LOP3.LUT R8, R8, 0xf, R7, 0xf8, !PT ;  /* 0x0000000f08087812 */ /* 0x000fca00078ef807 */
[----:B------:R0:W-:Y:S02]  /*09e0*/  BAR.SYNC.DEFER_BLOCKING R8, R8 ;  /* 0x000000080000731d */ /* 0x0001e40000010000 */
[----:B0-----:R-:W-:-:S04]  /*09f0*/  SHF.R.U32 R8, R8, 0x10, RZ ;  /* 0x0000001008087819 */ /* 0x001fc800000016ff */
[----:B------:R-:W-:Y:S05]  /*0a00*/  ENDCOLLECTIVE ;  /* 0x000000000000791b */ /* 0x000fea0003800000 */
.L_x_42:
[----:B------:R-:W-:Y:S05]  /*0a10*/  BSYNC B0 ;  /* 0x0000000000007941 */ /* 0x000fea0003800000 */
.L_x_41:
[----:B------:R-:W-:Y:S05]  /*0a20*/  BRA `(.L_x_43) ;  /* 0xfffffffc00887947 */ /* 0x000fea000383ffff */
.L_x_44:
        /* <DEDUP_REMOVED lines=13> */
.L_x_101:


//--------------------- .text._Z16calculateXMatrixPiPcS0_ii --------------------------
	.section	.text._Z16calculateXMatrixPiPcS0_ii,"ax",@progbits
	.align	128
        .global         _Z16calculateXMatrixPiPcS0_ii
        .type           _Z16calculateXMatrixPiPcS0_ii,@function
        .size           _Z16calculateXMatrixPiPcS0_ii,(.L_x_102 - _Z16calculateXMatrixPiPcS0_ii)
        .other          _Z16calculateXMatrixPiPcS0_ii,@"STO_CUDA_ENTRY STV_DEFAULT"
_Z16calculateXMatrixPiPcS0_ii:
.text._Z16calculateXMatrixPiPcS0_ii:
[----:B------:R-:W-:Y:S01]  /*0000*/  LDC R1, c[0x0][0x37c] ;  /* 0x0000df00ff017b82 */ /* 0x000fe20000000800 */
[----:B------:R-:W0:Y:S07]  /*0010*/  S2R R3, SR_TID.X ;  /* 0x0000000000037919 */ /* 0x000e2e0000002100 */
[----:B------:R-:W0:Y:S08]  /*0020*/  S2UR UR4, SR_CTAID.X ;  /* 0x00000000000479c3 */ /* 0x000e300000002500 */
[----:B------:R-:W0:Y:S08]  /*0030*/  LDC R6, c[0x0][0x360] ;  /* 0x0000d800ff067b82 */ /* 0x000e300000000800 */
[----:B------:R-:W1:Y:S01]  /*0040*/  LDC.64 R8, c[0x0][0x398] ;  /* 0x0000e600ff087b82 */ /* 0x000e620000000a00 */
[----:B0-----:R-:W-:-:S05]  /*0050*/  IMAD R6, R6, UR4, R3 ;  /* 0x0000000406067c24 */ /* 0x001fca000f8e0203 */
[----:B-1----:R-:W-:-:S13]  /*0060*/  ISETP.GE.AND P0, PT, R6, R8, PT ;  /* 0x000000080600720c */ /* 0x002fda0003f06270 */
[----:B------:R-:W-:Y:S05]  /*0070*/  @P0 EXIT ;  /* 0x000000000000094d */ /* 0x000fea0003800000 */
[----:B------:R-:W-:Y:S01]  /*0080*/  ISETP.GE.AND P0, PT, R9, 0x1, PT ;  /* 0x000000010900780c */ /* 0x000fe20003f06270 */
[----:B------:R-:W0:Y:S01]  /*0090*/  LDCU.64 UR4, c[0x0][0x358] ;  /* 0x00006b00ff0477ac */ /* 0x000e220008000a00 */
[----:B------:R-:W-:Y:S02]  /*00a0*/  IMAD.MOV.U32 R5, RZ, RZ, RZ ;  /* 0x000000ffff057224 */ /* 0x000fe400078e00ff */
[----:B------:R-:W-:-:S09]  /*00b0*/  IMAD R0, R6, R9, RZ ;  /* 0x0000000906007224 */ /* 0x000fd200078e02ff */
[----:B------:R-:W1:Y:S01]  /*00c0*/  @P0 LDC.64 R2, c[0x0][0x380] ;  /* 0x0000e000ff020b82 */ /* 0x000e620000000a00 */
[----:B------:R-:W-:-:S05]  /*00d0*/  @P0 IMAD.MOV.U32 R5, RZ, RZ, 0x1 ;  /* 0x00000001ff050424 */ /* 0x000fca00078e00ff */
[----:B------:R-:W-:Y:S01]  /*00e0*/  ISETP.GE.AND P1, PT, R5, R9, PT ;  /* 0x000000090500720c */ /* 0x000fe20003f26270 */
[----:B-1----:R-:W-:-:S05]  /*00f0*/  @P0 IMAD.WIDE R2, R0, 0x4, R2 ;  /* 0x0000000400020825 */ /* 0x002fca00078e0202 */
[----:B0-----:R0:W-:Y:S07]  /*0100*/  @P0 STG.E desc[UR4][R2.64], RZ ;  /* 0x000000ff02000986 */ /* 0x0011ee000c101904 */
[----:B------:R-:W-:Y:S05]  /*0110*/  @P1 EXIT ;  /* 0x000000000000194d */ /* 0x000fea0003800000 */
[----:B------:R-:W1:Y:S01]  /*0120*/  LDCU.64 UR6, c[0x0][0x388] ;  /* 0x00007100ff0677ac */ /* 0x000e620008000a00 */
[----:B0-----:R-:W-:Y:S02]  /*0130*/  IMAD.IADD R3, R5, 0x1, -R9 ;  /* 0x0000000105037824 */ /* 0x001fe400078e0a09 */
[----:B------:R-:W-:-:S03]  /*0140*/  IMAD.IADD R4, R9, 0x1, -R5 ;  /* 0x0000000109047824 */ /* 0x000fc600078e0a05 */
[----:B------:R-:W-:Y:S02]  /*0150*/  ISETP.GT.U32.AND P0, PT, R3, -0x8, PT ;  /* 0xfffffff80300780c */ /* 0x000fe40003f04070 */
[----:B------:R-:W-:Y:S02]  /*0160*/  LOP3.LUT R16, R4, 0x7, RZ, 0xc0, !PT ;  /* 0x0000000704107812 */ /* 0x000fe400078ec0ff */
[----:B-1----:R-:W-:-:S04]  /*0170*/  IADD3 R2, P1, PT, R6, UR6, RZ ;  /* 0x0000000606027c10 */ /* 0x002fc8000ff3e0ff */
[----:B------:R-:W-:-:S05]  /*0180*/  LEA.HI.X.SX32 R3, R6, UR7, 0x1, P1 ;  /* 0x0000000706037c11 */ /* 0x000fca00088f0eff */
[----:B------:R-:W-:Y:S05]  /*0190*/  @P0 BRA `(.L_x_45) ;  /* 0x00000004001c0947 */ /* 0x000fea0003800000 */
[----:B------:R-:W-:Y:S01]  /*01a0*/  LOP3.LUT R10, R4, 0xfffffff8, RZ, 0xc0, !PT ;  /* 0xfffffff8040a7812 */ /* 0x000fe200078ec0ff */
[----:B------:R-:W-:Y:S01]  /*01b0*/  VIADD R11, R5, 0x3 ;  /* 0x00000003050b7836 */ /* 0x000fe20000000000 */
[----:B------:R-:W0:Y:S01]  /*01c0*/  LDCU.64 UR6, c[0x0][0x390] ;  /* 0x00007200ff0677ac */ /* 0x000e220008000a00 */
[----:B------:R-:W-:Y:S02]  /*01d0*/  IMAD.IADD R5, R0, 0x1, R5 ;  /* 0x0000000100057824 */ /* 0x000fe400078e0205 */
[----:B------:R-:W-:Y:S01]  /*01e0*/  IMAD.MOV R10, RZ, RZ, -R10 ;  /* 0x000000ffff0a7224 */ /* 0x000fe200078e0a0a */
[----:B------:R-:W1:Y:S06]  /*01f0*/  LDCU.64 UR8, c[0x0][0x380] ;  /* 0x00007000ff0877ac */ /* 0x000e6c0008000a00 */
.L_x_46:
[----:B------:R-:W-:Y:S01]  /*0200*/  VIADD R17, R11, 0xfffffffd ;  /* 0xfffffffd0b117836 */ /* 0x000fe20000000000 */
[----:B------:R-:W2:Y:S01]  /*0210*/  LDG.E.U8 R9, desc[UR4][R2.64] ;  /* 0x0000000402097981 */ /* 0x000ea2000c1e1100 */
[----:B------:R-:W3:Y:S03]  /*0220*/  LDC.64 R14, c[0x0][0x380] ;  /* 0x0000e000ff0e7b82 */ /* 0x000ee60000000a00 */
[----:B------:R-:W-:Y:S02]  /*0230*/  SHF.R.S32.HI R19, RZ, 0x1f, R17 ;  /* 0x0000001fff137819 */ /* 0x000fe40000011411 */
[----:B0-----:R-:W-:-:S04]  /*0240*/  IADD3 R6, P0, PT, R17, UR6, RZ ;  /* 0x0000000611067c10 */ /* 0x001fc8000ff1e0ff */
[----:B------:R-:W-:-:S05]  /*0250*/  IADD3.X R7, PT, PT, R19, UR7, RZ, P0, !PT ;  /* 0x0000000713077c10 */ /* 0x000fca00087fe4ff */
[----:B------:R-:W2:Y:S01]  /*0260*/  LDG.E.U8 R8, desc[UR4][R6.64+-0x1] ;  /* 0xffffff0406087981 */ /* 0x000ea2000c1e1100 */
[----:B------:R-:W-:Y:S02]  /*0270*/  IMAD.MOV.U32 R13, RZ, RZ, R17 ;  /* 0x000000ffff0d7224 */ /* 0x000fe400078e0011 */
[----:B---3--:R-:W-:Y:S01]  /*0280*/  IMAD.WIDE R14, R5, 0x4, R14 ;  /* 0x00000004050e7825 */ /* 0x008fe200078e020e */
[----:B--2---:R-:W-:-:S13]  /*0290*/  ISETP.NE.AND P0, PT, R8, R9, PT ;  /* 0x000000090800720c */ /* 0x004fda0003f05270 */
[----:B------:R-:W2:Y:S04]  /*02a0*/  @P0 LDG.E R13, desc[UR4][R14.64+-0x4] ;  /* 0xfffffc040e0d0981 */ /* 0x000ea8000c1e1900 */
[----:B--2---:R-:W-:Y:S04]  /*02b0*/  @P0 STG.E desc[UR4][R14.64], R13 ;  /* 0x0000000d0e000986 */ /* 0x004fe8000c101904 */
[----:B------:R0:W-:Y:S04]  /*02c0*/  @!P0 STG.E desc[UR4][R14.64], R13 ;  /* 0x0000000d0e008986 */ /* 0x0001e8000c101904 */
[----:B------:R-:W2:Y:S04]  /*02d0*/  LDG.E.U8 R8, desc[UR4][R6.64] ;  /* 0x0000000406087981 */ /* 0x000ea8000c1e1100 */
[----:B------:R-:W2:Y:S01]  /*02e0*/  LDG.E.U8 R9, desc[UR4][R2.64] ;  /* 0x0000000402097981 */ /* 0x000ea2000c1e1100 */
[----:B------:R-:W-:-:S02]  /*02f0*/  IADD3 R12, P1, PT, R0, R17, RZ ;  /* 0x00000011000c7210 */ /* 0x000fc40007f3e0ff */
[----:B--2---:R-:W-:Y:S02]  /*0300*/  ISETP.NE.AND P0, PT, R8, R9, PT ;  /* 0x000000090800720c */ /* 0x004fe40003f05270 */
[----:B------:R-:W-:Y:S02]  /*0310*/  LEA.HI.X.SX32 R9, R0, R19, 0x1, P1 ;  /* 0x0000001300097211 */ /* 0x000fe400008f0eff */
[----:B-1----:R-:W-:-:S04]  /*0320*/  LEA R8, P1, R12, UR8, 0x2 ;  /* 0x000000080c087c11 */ /* 0x002fc8000f8210ff */
[----:B------:R-:W-:-:S05]  /*0330*/  LEA.HI.X R9, R12, UR9, R9, 0x2, P1 ;  /* 0x000000090c097c11 */ /* 0x000fca00088f1409 */
[----:B------:R-:W-:Y:S01]  /*0340*/  @P0 STG.E desc[UR4][R8.64+0x4], R13 ;  /* 0x0000040d08000986 */ /* 0x000fe2000c101904 */
[----:B0-----:R-:W-:-:S05]  /*0350*/  @!P0 VIADD R13, R11, 0xfffffffe ;  /* 0xfffffffe0b0d8836 */ /* 0x001fca0000000000 */
[----:B------:R0:W-:Y:S04]  /*0360*/  @!P0 STG.E desc[UR4][R8.64+0x4], R13 ;  /* 0x0000040d08008986 */ /* 0x0001e8000c101904 */
[----:B------:R-:W2:Y:S04]  /*0370*/  LDG.E.U8 R12, desc[UR4][R6.64+0x1] ;  /* 0x00000104060c7981 */ /* 0x000ea8000c1e1100 */
[----:B------:R-:W2:Y:S02]  /*0380*/  LDG.E.U8 R15, desc[UR4][R2.64] ;  /* 0x00000004020f7981 */ /* 0x000ea4000c1e1100 */
[----:B--2---:R-:W-:-:S13]  /*0390*/  ISETP.NE.AND P0, PT, R12, R15, PT ;  /* 0x0000000f0c00720c */ /* 0x004fda0003f05270 */
[----:B------:R-:W-:Y:S01]  /*03a0*/  @P0 STG.E desc[UR4][R8.64+0x8], R13 ;  /* 0x0000080d08000986 */ /* 0x000fe2000c101904 */
[----:B0-----:R-:W-:-:S05]  /*03b0*/  @!P0 VIADD R13, R11, 0xffffffff ;  /* 0xffffffff0b0d8836 */ /* 0x001fca0000000000 */
[----:B------:R0:W-:Y:S04]  /*03c0*/  @!P0 STG.E desc[UR4][R8.64+0x8], R13 ;  /* 0x0000080d08008986 */ /* 0x0001e8000c101904 */
[----:B------:R-:W2:Y:S04]  /*03d0*/  LDG.E.U8 R12, desc[UR4][R6.64+0x2] ;  /* 0x00000204060c7981 */ /* 0x000ea8000c1e1100 */
[----:B------:R-:W2:Y:S02]  /*03e0*/  LDG.E.U8 R15, desc[UR4][R2.64] ;  /* 0x00000004020f7981 */ /* 0x000ea4000c1e1100 */
[----:B--2---:R-:W-:-:S13]  /*03f0*/  ISETP.NE.AND P0, PT, R12, R15, PT ;  /* 0x0000000f0c00720c */ /* 0x004fda0003f05270 */
[----:B------:R1:W-:Y:S04]  /*0400*/  @P0 STG.E desc[UR4][R8.64+0xc], R13 ;  /* 0x00000c0d08000986 */ /* 0x0003e8000c101904 */
[----:B------:R-:W-:Y:S04]  /*0410*/  @!P0 STG.E desc[UR4][R8.64+0xc], R11 ;  /* 0x00000c0b08008986 */ /* 0x000fe8000c101904 */
[----:B------:R-:W2:Y:S04]  /*0420*/  LDG.E.U8 R12, desc[UR4][R6.64+0x3] ;  /* 0x00000304060c7981 */ /* 0x000ea8000c1e1100 */
[----:B------:R-:W2:Y:S01]  /*0430*/  LDG.E.U8 R15, desc[UR4][R2.64] ;  /* 0x00000004020f7981 */ /* 0x000ea2000c1e1100 */
[----:B0-----:R-:W-:Y:S01]  /*0440*/  @!P0 IMAD.MOV.U32 R13, RZ, RZ, R11 ;  /* 0x000000ffff0d8224 */ /* 0x001fe200078e000b */
[----:B--2---:R-:W-:-:S13]  /*0450*/  ISETP.NE.AND P1, PT, R12, R15, PT ;  /* 0x0000000f0c00720c */ /* 0x004fda0003f25270 */
[----:B------:R-:W-:Y:S01]  /*0460*/  @P1 STG.E desc[UR4][R8.64+0x10], R13 ;  /* 0x0000100d08001986 */ /* 0x000fe2000c101904 */
[----:B-1----:R-:W-:-:S05]  /*0470*/  @!P1 VIADD R13, R11, 0x1 ;  /* 0x000000010b0d9836 */ /* 0x002fca0000000000 */
        /* <DEDUP_REMOVED lines=10> */
[----:B------:R2:W-:Y:S01]  /*0520*/  @P0 STG.E desc[UR4][R8.64+0x18], R13 ;  /* 0x0000180d08000986 */ /* 0x0005e2000c101904 */
[----:B0-----:R-:W-:-:S05]  /*0530*/  @!P0 VIADD R13, R11, 0x3 ;  /* 0x000000030b0d8836 */ /* 0x001fca0000000000 */
[----:B------:R2:W-:Y:S04]  /*0540*/  @!P0 STG.E desc[UR4][R8.64+0x18], R13 ;  /* 0x0000180d08008986 */ /* 0x0005e8000c101904 */
[----:B------:R-:W3:Y:S04]  /*0550*/  LDG.E.U8 R12, desc[UR4][R6.64+0x6] ;  /* 0x00000604060c7981 */ /* 0x000ee8000c1e1100 */
[----:B------:R-:W3:Y:S01]  /*0560*/  LDG.E.U8 R15, desc[UR4][R2.64] ;  /* 0x00000004020f7981 */ /* 0x000ee2000c1e1100 */
[----:B------:R-:W-:Y:S02]  /*0570*/  VIADD R10, R10, 0x8 ;  /* 0x000000080a0a7836 */ /* 0x000fe40000000000 */
[----:B------:R-:W-:Y:S01]  /*0580*/  VIADD R5, R5, 0x8 ;  /* 0x0000000805057836 */ /* 0x000fe20000000000 */
[----:B---3--:R-:W-:-:S13]  /*0590*/  ISETP.NE.AND P0, PT, R12, R15, PT ;  /* 0x0000000f0c00720c */ /* 0x008fda0003f05270 */
[C---:B------:R-:W-:Y:S01]  /*05a0*/  @!P0 VIADD R15, R11.reuse, 0x4 ;  /* 0x000000040b0f8836 */ /* 0x040fe20000000000 */
[----:B------:R2:W-:Y:S04]  /*05b0*/  @P0 STG.E desc[UR4][R8.64+0x1c], R13 ;  /* 0x00001c0d08000986 */ /* 0x0005e8000c101904 */
[----:B------:R2:W-:Y:S01]  /*05c0*/  @!P0 STG.E desc[UR4][R8.64+0x1c], R15 ;  /* 0x00001c0f08008986 */ /* 0x0005e2000c101904 */
[----:B------:R-:W-:Y:S01]  /*05d0*/  ISETP.NE.AND P0, PT, R10, RZ, PT ;  /* 0x000000ff0a00720c */ /* 0x000fe20003f05270 */
[----:B------:R-:W-:-:S12]  /*05e0*/  VIADD R11, R11, 0x8 ;  /* 0x000000080b0b7836 */ /* 0x000fd80000000000 */
[----:B--2---:R-:W-:Y:S05]  /*05f0*/  @P0 BRA `(.L_x_46) ;  /* 0xfffffffc00000947 */ /* 0x004fea000383ffff */
[----:B------:R-:W-:-:S07]  /*0600*/  VIADD R5, R11, 0xfffffffd ;  /* 0xfffffffd0b057836 */ /* 0x000fce0000000000 */
.L_x_45:
[----:B------:R-:W-:-:S13]  /*0610*/  ISETP.NE.AND P0, PT, R16, RZ, PT ;  /* 0x000000ff1000720c */ /* 0x000fda0003f05270 */
[----:B------:R-:W-:Y:S05]  /*0620*/  @!P0 EXIT ;  /* 0x000000000000894d */ /* 0x000fea0003800000 */
[----:B------:R-:W-:Y:S02]  /*0630*/  ISETP.GE.U32.AND P1, PT, R16, 0x4, PT ;  /* 0x000000041000780c */ /* 0x000fe40003f26070 */
[----:B------:R-:W-:-:S04]  /*0640*/  LOP3.LUT R14, R4, 0x3, RZ, 0xc0, !PT ;  /* 0x00000003040e7812 */ /* 0x000fc800078ec0ff */
[----:B------:R-:W-:-:S07]  /*0650*/  ISETP.NE.AND P0, PT, R14, RZ, PT ;  /* 0x000000ff0e00720c */ /* 0x000fce0003f05270 */
[----:B------:R-:W-:Y:S06]  /*0660*/  @!P1 BRA `(.L_x_47) ;  /* 0x0000000000989947 */ /* 0x000fec0003800000 */
[----:B------:R-:W0:Y:S01]  /*0670*/  LDCU.64 UR6, c[0x0][0x390] ;  /* 0x00007200ff0677ac */ /* 0x000e220008000a00 */
[----:B------:R-:W-:Y:S01]  /*0680*/  SHF.R.S32.HI R17, RZ, 0x1f, R5 ;  /* 0x0000001fff117819 */ /* 0x000fe20000011405 */
[----:B------:R-:W2:Y:S01]  /*0690*/  LDG.E.U8 R11, desc[UR4][R2.64] ;  /* 0x00000004020b7981 */ /* 0x000ea2000c1e1100 */
[----:B------:R-:W1:Y:S01]  /*06a0*/  LDC.64 R8, c[0x0][0x380] ;  /* 0x0000e000ff087b82 */ /* 0x000e620000000a00 */
[----:B0-----:R-:W-:-:S04]  /*06b0*/  IADD3 R6, P1, PT, R5, UR6, RZ ;  /* 0x0000000605067c10 */ /* 0x001fc8000ff3e0ff */
[----:B------:R-:W-:Y:S01]  /*06c0*/  IADD3.X R7, PT, PT, R17, UR7, RZ, P1, !PT ;  /* 0x0000000711077c10 */ /* 0x000fe20008ffe4ff */
[----:B------:R-:W0:Y:S04]  /*06d0*/  LDCU.64 UR6, c[0x0][0x380] ;  /* 0x00007000ff0677ac */ /* 0x000e280008000a00 */
[----:B------:R-:W2:Y:S02]  /*06e0*/  LDG.E.U8 R10, desc[UR4][R6.64+-0x1] ;  /* 0xffffff04060a7981 */ /* 0x000ea4000c1e1100 */
[----:B--2---:R-:W-:Y:S01]  /*06f0*/  ISETP.NE.AND P1, PT, R10, R11, PT ;  /* 0x0000000b0a00720c */ /* 0x004fe20003f25270 */
[----:B------:R-:W-:-:S04]  /*0700*/  IMAD.IADD R11, R0, 0x1, R5 ;  /* 0x00000001000b7824 */ /* 0x000fc800078e0205 */
[----:B-1----:R-:W-:-:S08]  /*0710*/  IMAD.WIDE R10, R11, 0x4, R8 ;  /* 0x000000040b0a7825 */ /* 0x002fd000078e0208 */
[----:B------:R-:W2:Y:S04]  /*0720*/  @P1 LDG.E R13, desc[UR4][R10.64+-0x4] ;  /* 0xfffffc040a0d1981 */ /* 0x000ea8000c1e1900 */
[----:B--2---:R1:W-:Y:S04]  /*0730*/  @P1 STG.E desc[UR4][R10.64], R13 ;  /* 0x0000000d0a001986 */ /* 0x0043e8000c101904 */
[----:B------:R-:W-:Y:S04]  /*0740*/  @!P1 STG.E desc[UR4][R10.64], R5 ;  /* 0x000000050a009986 */ /* 0x000fe8000c101904 */
[----:B------:R-:W2:Y:S04]  /*0750*/  LDG.E.U8 R8, desc[UR4][R6.64] ;  /* 0x0000000406087981 */ /* 0x000ea8000c1e1100 */
[----:B------:R-:W2:Y:S02]  /*0760*/  LDG.E.U8 R9, desc[UR4][R2.64] ;  /* 0x0000000402097981 */ /* 0x000ea4000c1e1100 */
[----:B--2---:R-:W-:-:S13]  /*0770*/  ISETP.NE.AND P1, PT, R8, R9, PT ;  /* 0x000000090800720c */ /* 0x004fda0003f25270 */
[----:B------:R-:W2:Y:S01]  /*0780*/  @P1 LDG.E R15, desc[UR4][R10.64] ;  /* 0x000000040a0f1981 */ /* 0x000ea2000c1e1900 */
[----:B------:R-:W-:-:S04]  /*0790*/  IADD3 R9, P2, PT, R0, R5, RZ ;  /* 0x0000000500097210 */ /* 0x000fc80007f5e0ff */
[----:B------:R-:W-:Y:S02]  /*07a0*/  LEA.HI.X.SX32 R12, R0, R17, 0x1, P2 ;  /* 0x00000011000c7211 */ /* 0x000fe400010f0eff */
[----:B0-----:R-:W-:-:S04]  /*07b0*/  LEA R8, P2, R9, UR6, 0x2 ;  /* 0x0000000609087c11 */ /* 0x001fc8000f8410ff */
[----:B------:R-:W-:-:S05]  /*07c0*/  LEA.HI.X R9, R9, UR7, R12, 0x2, P2 ;  /* 0x0000000709097c11 */ /* 0x000fca00090f140c */
[----:B--2---:R-:W-:Y:S01]  /*07d0*/  @P1 STG.E desc[UR4][R8.64+0x4], R15 ;  /* 0x0000040f08001986 */ /* 0x004fe2000c101904 */
[----:B------:R-:W-:-:S05]  /*07e0*/  @!P1 VIADD R15, R5, 0x1 ;  /* 0x00000001050f9836 */ /* 0x000fca0000000000 */
[----:B------:R0:W-:Y:S04]  /*07f0*/  @!P1 STG.E desc[UR4][R8.64+0x4], R15 ;  /* 0x0000040f08009986 */ /* 0x0001e8000c101904 */
[----:B------:R-:W2:Y:S04]  /*0800*/  LDG.E.U8 R12, desc[UR4][R6.64+0x1] ;  /* 0x00000104060c7981 */ /* 0x000ea8000c1e1100 */
[----:B-1----:R-:W2:Y:S02]  /*0810*/  LDG.E.U8 R13, desc[UR4][R2.64] ;  /* 0x00000004020d7981 */ /* 0x002ea4000c1e1100 */
[----:B--2---:R-:W-:-:S13]  /*0820*/  ISETP.NE.AND P1, PT, R12, R13, PT ;  /* 0x0000000d0c00720c */ /* 0x004fda0003f25270 */
[----:B------:R1:W-:Y:S01]  /*0830*/  @P1 STG.E desc[UR4][R8.64+0x8], R15 ;  /* 0x0000080f08001986 */ /* 0x0003e2000c101904 */
[----:B0-----:R-:W-:-:S05]  /*0840*/  @!P1 VIADD R15, R5, 0x2 ;  /* 0x00000002050f9836 */ /* 0x001fca0000000000 */
[----:B------:R1:W-:Y:S04]  /*0850*/  @!P1 STG.E desc[UR4][R8.64+0x8], R15 ;  /* 0x0000080f08009986 */ /* 0x0003e8000c101904 */
[----:B------:R-:W2:Y:S04]  /*0860*/  LDG.E.U8 R10, desc[UR4][R6.64+0x2] ;  /* 0x00000204060a7981 */ /* 0x000ea8000c1e1100 */
[----:B------:R-:W2:Y:S02]  /*0870*/  LDG.E.U8 R11, desc[UR4][R2.64] ;  /* 0x00000004020b7981 */ /* 0x000ea4000c1e1100 */
[----:B--2---:R-:W-:-:S13]  /*0880*/  ISETP.NE.AND P1, PT, R10, R11, PT ;  /* 0x0000000b0a00720c */ /* 0x004fda0003f25270 */
[C---:B------:R-:W-:Y:S01]  /*0890*/  @!P1 VIADD R11, R5.reuse, 0x3 ;  /* 0x00000003050b9836 */ /* 0x040fe20000000000 */
[----:B------:R1:W-:Y:S04]  /*08a0*/  @P1 STG.E desc[UR4][R8.64+0xc], R15 ;  /* 0x00000c0f08001986 */ /* 0x0003e8000c101904 */
[----:B------:R1:W-:Y:S01]  /*08b0*/  @!P1 STG.E desc[UR4][R8.64+0xc], R11 ;  /* 0x00000c0b08009986 */ /* 0x0003e2000c101904 */
[----:B------:R-:W-:-:S07]  /*08c0*/  VIADD R5, R5, 0x4 ;  /* 0x0000000405057836 */ /* 0x000fce0000000000 */
.L_x_47:
[----:B------:R-:W-:Y:S05]  /*08d0*/  @!P0 EXIT ;  /* 0x000000000000894d */ /* 0x000fea0003800000 */
[----:B------:R-:W-:Y:S02]  /*08e0*/  ISETP.NE.AND P1, PT, R14, 0x1, PT ;  /* 0x000000010e00780c */ /* 0x000fe40003f25270 */
[----:B------:R-:W-:-:S04]  /*08f0*/  LOP3.LUT R4, R4, 0x1, RZ, 0xc0, !PT ;  /* 0x0000000104047812 */ /* 0x000fc800078ec0ff */
[----:B------:R-:W-:-:S07]  /*0900*/  ISETP.NE.U32.AND P0, PT, R4, 0x1, PT ;  /* 0x000000010400780c */ /* 0x000fce0003f05070 */
[----:B------:R-:W-:Y:S06]  /*0910*/  @!P1 BRA `(.L_x_48) ;  /* 0x0000000000689947 */ /* 0x000fec0003800000 */
[----:B------:R-:W0:Y:S01]  /*0920*/  LDCU.64 UR6, c[0x0][0x390] ;  /* 0x00007200ff0677ac */ /* 0x000e220008000a00 */
[----:B------:R-:W-:Y:S01]  /*0930*/  SHF.R.S32.HI R17, RZ, 0x1f, R5 ;  /* 0x0000001fff117819 */ /* 0x000fe20000011405 */
[----:B-1----:R-:W2:Y:S01]  /*0940*/  LDG.E.U8 R11, desc[UR4][R2.64] ;  /* 0x00000004020b7981 */ /* 0x002ea2000c1e1100 */
        /* <DEDUP_REMOVED lines=10> */
[----:B------:R2:W-:Y:S04]  /*09f0*/  @!P1 STG.E desc[UR4][R10.64], R5 ;  /* 0x000000050a009986 */ /* 0x0005e8000c101904 */
[----:B------:R-:W3:Y:S04]  /*0a00*/  LDG.E.U8 R4, desc[UR4][R8.64] ;  /* 0x0000000408047981 */ /* 0x000ee8000c1e1100 */
[----:B------:R-:W3:Y:S02]  /*0a10*/  LDG.E.U8 R7, desc[UR4][R2.64] ;  /* 0x0000000402077981 */ /* 0x000ee4000c1e1100 */
[----:B---3--:R-:W-:-:S13]  /*0a20*/  ISETP.NE.AND P1, PT, R4, R7, PT ;  /* 0x000000070400720c */ /* 0x008fda0003f25270 */
[----:B------:R-:W3:Y:S01]  /*0a30*/  @P1 LDG.E R15, desc[UR4][R10.64] ;  /* 0x000000040a0f1981 */ /* 0x000ee2000c1e1900 */
[----:B------:R-:W-:-:S04]  /*0a40*/  IADD3 R4, P2, PT, R0, R5, RZ ;  /* 0x0000000500047210 */ /* 0x000fc80007f5e0ff */
[----:B------:R-:W-:Y:S02]  /*0a50*/  LEA.HI.X.SX32 R7, R0, R17, 0x1, P2 ;  /* 0x0000001100077211 */ /* 0x000fe400010f0eff */
[----:B0-----:R-:W-:Y:S01]  /*0a60*/  LEA R6, P2, R4, UR6, 0x2 ;  /* 0x0000000604067c11 */ /* 0x001fe2000f8410ff */
[----:B-1----:R-:W-:-:S03]  /*0a70*/  @!P1 VIADD R13, R5, 0x1 ;  /* 0x00000001050d9836 */ /* 0x002fc60000000000 */
[----:B------:R-:W-:Y:S01]  /*0a80*/  LEA.HI.X R7, R4, UR7, R7, 0x2, P2 ;  /* 0x0000000704077c11 */ /* 0x000fe200090f1407 */
[----:B--2---:R-:W-:-:S04]  /*0a90*/  VIADD R5, R5, 0x2 ;  /* 0x0000000205057836 */ /* 0x004fc80000000000 */
[----:B---3--:R0:W-:Y:S04]  /*0aa0*/  @P1 STG.E desc[UR4][R6.64+0x4], R15 ;  /* 0x0000040f06001986 */ /* 0x0081e8000c101904 */
[----:B------:R0:W-:Y:S02]  /*0ab0*/  @!P1 STG.E desc[UR4][R6.64+0x4], R13 ;  /* 0x0000040d06009986 */ /* 0x0001e4000c101904 */
.L_x_48:
[----:B------:R-:W-:Y:S05]  /*0ac0*/  @P0 EXIT ;  /* 0x000000000000094d */ /* 0x000fea0003800000 */
[----:B0-----:R-:W0:Y:S01]  /*0ad0*/  LDC.64 R6, c[0x0][0x390] ;  /* 0x0000e400ff067b82 */ /* 0x001e220000000a00 */
[----:B------:R-:W2:Y:S01]  /*0ae0*/  LDG.E.U8 R3, desc[UR4][R2.64] ;  /* 0x0000000402037981 */ /* 0x000ea2000c1e1100 */
[----:B0-----:R-:W-:-:S04]  /*0af0*/  IADD3 R6, P0, PT, R5, R6, RZ ;  /* 0x0000000605067210 */ /* 0x001fc80007f1e0ff */
[----:B------:R-:W-:-:S05]  /*0b00*/  LEA.HI.X.SX32 R7, R5, R7, 0x1, P0 ;  /* 0x0000000705077211 */ /* 0x000fca00000f0eff */
[----:B------:R-:W2:Y:S02]  /*0b10*/  LDG.E.U8 R6, desc[UR4][R6.64+-0x1] ;  /* 0xffffff0406067981 */ /* 0x000ea4000c1e1100 */
[----:B--2---:R-:W-:-:S13]  /*0b20*/  ISETP.NE.AND P0, PT, R6, R3, PT ;  /* 0x000000030600720c */ /* 0x004fda0003f05270 */
[----:B------:R-:W-:Y:S05]  /*0b30*/  @!P0 BRA `(.L_x_49) ;  /* 0x0000000000188947 */ /* 0x000fea0003800000 */
[----:B------:R-:W0:Y:S01]  /*0b40*/  LDC.64 R2, c[0x0][0x380] ;  /* 0x0000e000ff027b82 */ /* 0x000e220000000a00 */
[----:B------:R-:W-:-:S04]  /*0b50*/  IMAD.IADD R5, R0, 0x1, R5 ;  /* 0x0000000100057824 */ /* 0x000fc800078e0205 */
[----:B0-----:R-:W-:-:S05]  /*0b60*/  IMAD.WIDE R2, R5, 0x4, R2 ;  /* 0x0000000405027825 */ /* 0x001fca00078e0202 */
[----:B------:R-:W2:Y:S04]  /*0b70*/  LDG.E R5, desc[UR4][R2.64+-0x4] ;  /* 0xfffffc0402057981 */ /* 0x000ea8000c1e1900 */
[----:B--2---:R-:W-:Y:S01]  /*0b80*/  STG.E desc[UR4][R2.64], R5 ;  /* 0x0000000502007986 */ /* 0x004fe2000c101904 */
[----:B------:R-:W-:Y:S05]  /*0b90*/  EXIT ;  /* 0x000000000000794d */ /* 0x000fea0003800000 */
.L_x_49:
[----:B------:R-:W0:Y:S01]  /*0ba0*/  LDC.64 R2, c[0x0][0x380] ;  /* 0x0000e000ff027b82 */ /* 0x000e220000000a00 */
[----:B------:R-:W-:-:S04]  /*0bb0*/  IMAD.IADD R7, R0, 0x1, R5 ;  /* 0x0000000100077824 */ /* 0x000fc800078e0205 */
[----:B0-----:R-:W-:-:S05]  /*0bc0*/  IMAD.WIDE R2, R7, 0x4, R2 ;  /* 0x0000000407027825 */ /* 0x001fca00078e0202 */
[----:B------:R-:W-:Y:S01]  /*0bd0*/  STG.E desc[UR4][R2.64], R5 ;  /* 0x0000000502007986 */ /* 0x000fe2000c101904 */
[----:B------:R-:W-:Y:S05]  /*0be0*/  EXIT ;  /* 0x000000000000794d */ /* 0x000fea0003800000 */
.L_x_50:
        /* <DEDUP_REMOVED lines=9> */
.L_x_102:


//--------------------- .text._Z27example_warp_shuffle_kernelv --------------------------
	.section	.text._Z27example_warp_shuffle_kernelv,"ax",@progbits
	.align	128
        .global         _Z27example_warp_shuffle_kernelv
        .type           _Z27example_warp_shuffle_kernelv,@function
        .size           _Z27example_warp_shuffle_kernelv,(.L_x_103 - _Z27example_warp_shuffle_kernelv)
        .other          _Z27example_warp_shuffle_kernelv,@"STO_CUDA_ENTRY STV_DEFAULT"
_Z27example_warp_shuffle_kernelv:
.text._Z27example_warp_shuffle_kernelv:
[----:B------:R-:W0:Y:S01]  /*0000*/  LDC R1, c[0x0][0x37c] ;  /* 0x0000df00ff017b82 */ /* 0x000e220000000800 */
[----:B------:R-:W1:Y:S01]  /*0010*/  S2R R23, SR_TID.X ;  /* 0x0000000000177919 */ /* 0x000e620000002100 */
[----:B------:R-:W2:Y:S06]  /*0020*/  LDCU UR5, c[0x0][0x2fc] ;  /* 0x00005f80ff0577ac */ /* 0x000eac0008000800 */
[----:B------:R-:W1:Y:S01]  /*0030*/  S2UR UR36, SR_CTAID.X ;  /* 0x00000000002479c3 */ /* 0x000e620000002500 */
[----:B0-----:R-:W-:Y:S01]  /*0040*/  VIADD R1, R1, 0xfffffff8 ;  /* 0xfffffff801017836 */ /* 0x001fe20000000000 */
[----:B------:R-:W0:Y:S01]  /*0050*/  LDCU UR4, c[0x0][0x2f8] ;  /* 0x00005f00ff0477ac */ /* 0x000e220008000800 */
[----:B------:R-:W-:-:S05]  /*0060*/  CS2R.32 R24, SR_CgaSize ;  /* 0x0000000000187805 */ /* 0x000fca0000008a00 */
[----:B------:R-:W-:-:S05]  /*0070*/  IMAD R24, R24, -0xa0, RZ ;  /* 0xffffff6018187824 */ /* 0x000fca00078e02ff */
[----:B------:R-:W-:-:S14]  /*0080*/  R2UR UR37, R24 ;  /* 0x00000000182572ca */ /* 0x000fdc00000e0000 */
[----:B------:R-:W3:Y:S01]  /*0090*/  LDCU UR37, c[0x0][UR37+0x258] ;  /* 0x00004b00252577ac */ /* 0x000ee20008000800 */
[----:B------:R-:W1:Y:S01]  /*00a0*/  LDC R0, c[0x0][0x360] ;  /* 0x0000d800ff007b82 */ /* 0x000e620000000800 */
[----:B------:R-:W-:-:S05]  /*00b0*/  CS2R.32 R24, SR_CgaSize ;  /* 0x0000000000187805 */ /* 0x000fca0000008a00 */
[----:B------:R-:W-:-:S05]  /*00c0*/  IMAD R24, R24, -0xa0, RZ ;  /* 0xffffff6018187824 */ /* 0x000fca00078e02ff */
[----:B------:R-:W-:-:S14]  /*00d0*/  R2UR UR38, R24 ;  /* 0x00000000182672ca */ /* 0x000fdc00000e0000 */
[----:B------:R-:W4:Y:S01]  /*00e0*/  LDCU UR38, c[0x0][UR38+0x254] ;  /* 0x00004a80262677ac */ /* 0x000f220008000800 */
[----:B0-----:R-:W-:Y:S01]  /*00f0*/  IADD3 R2, P0, PT, R1, UR4, RZ ;  /* 0x0000000401027c10 */ /* 0x001fe2000ff1e0ff */
[----:B---3--:R-:W-:-:S04]  /*0100*/  IMAD.U32 R18, RZ, RZ, UR37 ;  /* 0x00000025ff127e24 */ /* 0x008fc8000f8e00ff */
[----:B--2---:R-:W-:Y:S02]  /*0110*/  IMAD.X R22, RZ, RZ, UR5, P0 ;  /* 0x00000005ff167e24 */ /* 0x004fe400080e06ff */
[----:B----4-:R-:W-:Y:S02]  /*0120*/  IMAD.U32 R19, RZ, RZ, UR38 ;  /* 0x00000026ff137e24 */ /* 0x010fe4000f8e00ff */
[----:B-1----:R-:W-:Y:S01]  /*0130*/  IMAD R0, R0, UR36, R23 ;  /* 0x0000002400007c24 */ /* 0x002fe2000f8e0217 */
[----:B------:R-:W-:Y:S01]  /*0140*/  CS2R R4, SR_CLOCKLO ;  /* 0x0000000000047805 */ /* 0x000fe20000015000 */
[----:B------:R-:W-:Y:S02]  /*0150*/  BSSY.RECONVERGENT B0, `(.L_x_51) ;  /* 0x0000008000007945 */ /* 0x000fe40003800200 */
[----:B------:R-:W-:-:S07]  /*0160*/  IMAD R24, R0, 0x5f5e100, RZ ;  /* 0x05f5e10000187824 */ /* 0x000fce00078e02ff */
.L_x_52:
[----:B------:R-:W-:-:S06]  /*0170*/  CS2R R6, SR_CLOCKLO ;  /* 0x0000000000067805 */ /* 0x000fcc0000015000 */
[----:B------:R-:W-:-:S05]  /*0180*/  IADD3 R3, P0, PT, -R4, R6, RZ ;  /* 0x0000000604037210 */ /* 0x000fca0007f1e1ff */
[----:B------:R-:W-:Y:S01]  /*0190*/  IMAD.X R6, R7, 0x1, ~R5, P0 ;  /* 0x0000000107067824 */ /* 0x000fe200000e0e05 */
[----:B------:R-:W-:-:S04]  /*01a0*/  ISETP.GE.U32.AND P0, PT, R3, R24, PT ;  /* 0x000000180300720c */ /* 0x000fc80003f06070 */
[----:B------:R-:W-:-:S13]  /*01b0*/  ISETP.GE.U32.AND.EX P0, PT, R6, RZ, PT, P0 ;  /* 0x000000ff0600720c */ /* 0x000fda0003f06100 */
[----:B------:R-:W-:Y:S05]  /*01c0*/  @!P0 BRA `(.L_x_52) ;  /* 0xfffffffc00e88947 */ /* 0x000fea000383ffff */
[----:B------:R-:W-:Y:S05]  /*01d0*/  BSYNC.RECONVERGENT B0 ;  /* 0x0000000000007941 */ /* 0x000fea0003800200 */
.L_x_51:
[----:B------:R-:W-:Y:S01]  /*01e0*/  MOV R3, 0x30 ;  /* 0x0000003000037802 */ /* 0x000fe20000000f00 */
[----:B------:R0:W-:Y:S01]  /*01f0*/  STL [R1], R0 ;  /* 0x0000000001007387 */ /* 0x0001e20000100800 */
[----:B------:R-:W1:Y:S01]  /*0200*/  LDCU.64 UR4, c[0x4][0x10] ;  /* 0x01000200ff0477ac */ /* 0x000e620008000a00 */
[----:B------:R-:W-:Y:S01]  /*0210*/  IMAD.MOV.U32 R6, RZ, RZ, R2 ;  /* 0x000000ffff067224 */ /* 0x000fe200078e0002 */
[----:B------:R0:W2:Y:S01]  /*0220*/  LDC.64 R8, c[0x4][R3] ;  /* 0x0100000003087b82 */ /* 0x0000a20000000a00 */
[----:B------:R-:W-:Y:S02]  /*0230*/  IMAD.MOV.U32 R7, RZ, RZ, R22 ;  /* 0x000000ffff077224 */ /* 0x000fe400078e0016 */
[----:B-1----:R-:W-:Y:S02]  /*0240*/  IMAD.U32 R4, RZ, RZ, UR4 ;  /* 0x00000004ff047e24 */ /* 0x002fe4000f8e00ff */
[----:B0-----:R-:W-:-:S07]  /*0250*/  IMAD.U32 R5, RZ, RZ, UR5 ;  /* 0x00000005ff057e24 */ /* 0x001fce000f8e00ff */
[----:B------:R-:W-:-:S07]  /*0260*/  LEPC R20, `(.L_x_53) ;  /* 0x000000001014794e */ /* 0x000fce0000000000 */
[----:B--2---:R-:W-:Y:S05]  /*0270*/  CALL.ABS.NOINC R8 ;  /* 0x0000000008007343 */ /* 0x004fea0003c00000 */
.L_x_53:
[----:B------:R-:W-:-:S04]  /*0280*/  UISETP.NE.U32.AND UP0, UPT, UR37, URZ, UPT ;  /* 0x000000ff2500728c */ /* 0x000fc8000bf05070 */
[----:B------:R-:W-:-:S09]  /*0290*/  UISETP.NE.AND.EX UP0, UPT, UR38, URZ, UPT, UP0 ;  /* 0x000000ff2600728c */ /* 0x000fd2000bf05300 */
[----:B------:R-:W-:Y:S05]  /*02a0*/  BRA.U UP0, `(.L_x_54) ;  /* 0x0000000100047547 */ /* 0x000fea000b800000 */
[----:B------:R-:W-:Y:S05]  /*02b0*/  BPT.TRAP 0x1 ;  /* 0x000000040000795c */ /* 0x000fea0000300000 */
.L_x_54:
[----:B------:R-:W-:-:S03]  /*02c0*/  UMOV UR4, 0xffffffff ;  /* 0xffffffff00047882 */ /* 0x000fc60000000000 */
[----:B------:R-:W-:Y:S05]  /*02d0*/  BRA.DIV UR4, `(.L_x_55) ;  /* 0x0000000e04847947 */ /* 0x000fea000b800000 */
[----:B------:R-:W-:Y:S06]  /*02e0*/  BAR.SYNC.DEFER_BLOCKING 0x0 ;  /* 0x0000000000007b1d */ /* 0x000fec0000010000 */
.L_x_79:
[----:B------:R-:W0:Y:S01]  /*02f0*/  S2R R0, SR_TID.Y ;  /* 0x0000000000007919 */ /* 0x000e220000002200 */
[----:B------:R-:W1:Y:S01]  /*0300*/  LDC.64 R16, c[0x0][0x358] ;  /* 0x0000d600ff107b82 */ /* 0x000e620000000a00 */
[----:B------:R-:W-:Y:S01]  /*0310*/  BSSY B0, `(.L_x_56) ;  /* 0x0000030000007945 */ /* 0x000fe20003800000 */
[----:B------:R-:W2:Y:S01]  /*0320*/  S2R R4, SR_TID.Z ;  /* 0x0000000000047919 */ /* 0x000ea20000002300 */
[----:B0-----:R-:W-:-:S05]  /*0330*/  IMAD.IADD R25, R23, 0x1, R0 ;  /* 0x0000000117197824 */ /* 0x001fca00078e0200 */
[----:B--2---:R-:W-:-:S13]  /*0340*/  LOP3.LUT P0, R25, R25, RZ, R4, 0xfa, !PT ;  /* 0x000000ff19197212 */ /* 0x004fda000780fa04 */
[----:B-1----:R-:W-:Y:S05]  /*0350*/  @P0 BRA `(.L_x_57) ;  /* 0x0000000000ac0947 */ /* 0x002fea0003800000 */
[----:B------:R-:W0:Y:S01]  /*0360*/  S2R R3, SR_LANEID ;  /* 0x0000000000037919 */ /* 0x000e220000000000 */
[----:B------:R-:W1:Y:S01]  /*0370*/  LDCU UR4, c[0x0][0x370] ;  /* 0x00006e00ff0477ac */ /* 0x000e620008000800 */
[----:B------:R-:W2:Y:S01]  /*0380*/  S2UR UR7, SR_CTAID.Y ;  /* 0x00000000000779c3 */ /* 0x000ea20000002600 */
[----:B------:R-:W-:Y:S01]  /*0390*/  VOTEU.ANY UR10, UPT, PT ;  /* 0x00000000000a7886 */ /* 0x000fe200038e0100 */
[----:B------:R-:W3:Y:S01]  /*03a0*/  LDCU UR5, c[0x0][0x374] ;  /* 0x00006e80ff0577ac */ /* 0x000ee20008000800 */
[----:B------:R-:W0:Y:S05]  /*03b0*/  FLO.U32 R4, UR10 ;  /* 0x0000000a00047d00 */ /* 0x000e2a00080e0000 */
[----:B------:R-:W4:Y:S01]  /*03c0*/  S2UR UR8, SR_CTAID.Z ;  /* 0x00000000000879c3 */ /* 0x000f220000002700 */
[----:B------:R-:W5:Y:S02]  /*03d0*/  LDCU UR6, c[0x0][0x378] ;  /* 0x00006f00ff0677ac */ /* 0x000f640008000800 */
[----:B------:R-:W5:Y:S01]  /*03e0*/  POPC R0, UR10 ;  /* 0x0000000a00007d09 */ /* 0x000f620008000000 */
[----:B-1----:R-:W-:-:S02]  /*03f0*/  UIADD3 UR9, UPT, UPT, URZ, -UR4, URZ ;  /* 0x80000004ff097290 */ /* 0x002fc4000fffe0ff */
[----:B--2---:R-:W-:-:S05]  /*0400*/  UIADD3 UR4, UPT, UPT, UR36, UR7, URZ ;  /* 0x0000000724047290 */ /* 0x004fca000fffe0ff */
[----:B------:R-:W-:Y:S02]  /*0410*/  UMOV UR7, UR9 ;  /* 0x0000000900077c82 */ /* 0x000fe40008000000 */
[----:B---3--:R-:W-:Y:S01]  /*0420*/  UIMAD UR5, UR7, UR5, URZ ;  /* 0x00000005070572a4 */ /* 0x008fe2000f8e02ff */
[----:B0-----:R-:W-:Y:S01]  /*0430*/  ISETP.EQ.U32.AND P0, PT, R4, R3, PT ;  /* 0x000000030400720c */ /* 0x001fe20003f02070 */
[----:B----4-:R-:W-:-:S04]  /*0440*/  UIADD3 UR8, UPT, UPT, -UR8, URZ, URZ ;  /* 0x000000ff08087290 */ /* 0x010fc8000fffe1ff */
[----:B------:R-:W-:Y:S02]  /*0450*/  UISETP.NE.AND UP0, UPT, UR4, UR8, UPT ;  /* 0x000000080400728c */ /* 0x000fe4000bf05270 */
[----:B-----5:R-:W-:-:S04]  /*0460*/  UIMAD UR4, UR6, UR5, -0x7fffffff ;  /* 0x80000001060474a4 */ /* 0x020fc8000f8e0205 */
[----:B------:R-:W-:Y:S02]  /*0470*/  USEL UR4, UR4, 0x1, !UP0 ;  /* 0x0000000104047887 */ /* 0x000fe4000c000000 */
[----:B------:R-:W-:Y:S02]  /*0480*/  @P0 R2UR UR6, R16 ;  /* 0x00000000100602ca */ /* 0x000fe400000e0000 */
[----:B------:R-:W-:Y:S02]  /*0490*/  @P0 R2UR UR7, R17 ;  /* 0x00000000110702ca */ /* 0x000fe400000e0000 */
[----:B------:R-:W-:Y:S01]  /*04a0*/  IMAD R3, R0, UR4, RZ ;  /* 0x0000000400037c24 */ /* 0x000fe2000f8e02ff */
[----:B------:R-:W-:Y:S01]  /*04b0*/  @!PT LDS RZ, [RZ] ;  /* 0x00000000fffff984 */ /* 0x000fe20000000800 */
[----:B------:R-:W-:Y:S01]  /*04c0*/  @!PT LDS RZ, [RZ] ;  /* 0x00000000fffff984 */ /* 0x000fe20000000800 */
[----:B------:R-:W-:Y:S01]  /*04d0*/  @!PT LDS RZ, [RZ] ;  /* 0x00000000fffff984 */ /* 0x000fe20000000800 */
[----:B------:R-:W-:Y:S01]  /*04e0*/  @!PT LDS RZ, [RZ] ;  /* 0x00000000fffff984 */ /* 0x000fe20000000800 */
[----:B------:R-:W-:-:S00]  /*04f0*/  @P0 MEMBAR.ALL.CTA ;  /* 0x0000000000000992 */ /* 0x000fc00000008000 */
        /* <DEDUP_REMOVED lines=9> */
.L_x_58:
[----:B------:R-:W-:Y:S05]  /*0590*/  YIELD ;  /* 0x0000000000007946 */ /* 0x000fea0003800000 */
[----:B------:R-:W-:Y:S02]  /*05a0*/  R2UR UR4, R16 ;  /* 0x00000000100472ca */ /* 0x000fe400000e0000 */
[----:B------:R-:W-:-:S13]  /*05b0*/  R2UR UR5, R17 ;  /* 0x00000000110572ca */ /* 0x000fda00000e0000 */
[----:B------:R-:W2:Y:S04]  /*05c0*/  LD.E.STRONG.GPU R3, desc[UR4][R18.64+0x4] ;  /* 0x0000040412037980 */ /* 0x000ea8000c10f900 */
[----:B--2---:R-:W-:Y:S01]  /*05d0*/  CCTL.IVALL ;  /* 0x00000000ff00798f */ /* 0x004fe20002000000 */
[----:B------:R-:W-:-:S04]  /*05e0*/  LOP3.LUT R3, R3, R0, RZ, 0x3c, !PT ;  /* 0x0000000003037212 */ /* 0x000fc800078e3cff */
[----:B------:R-:W-:-:S13]  /*05f0*/  ISETP.GT.AND P0, PT, R3, -0x1, PT ;  /* 0xffffffff0300780c */ /* 0x000fda0003f04270 */
[----:B------:R-:W-:Y:S05]  /*0600*/  @P0 BRA `(.L_x_58) ;  /* 0xfffffffc00e00947 */ /* 0x000fea000383ffff */
.L_x_57:
[----:B------:R-:W-:Y:S05]  /*0610*/  BSYNC B0 ;  /* 0x0000000000007941 */ /* 0x000fea0003800000 */
.L_x_56:
[----:B------:R-:W-:-:S03]  /*0620*/  UMOV UR4, 0xffffffff ;  /* 0xffffffff00047882 */ /* 0x000fc60000000000 */
[----:B------:R-:W-:Y:S05]  /*0630*/  BRA.DIV UR4, `(.L_x_59) ;  /* 0x0000000a04d47947 */ /* 0x000fea000b800000 */
[----:B------:R-:W-:Y:S06]  /*0640*/  BAR.SYNC.DEFER_BLOCKING 0x0 ;  /* 0x0000000000007b1d */ /* 0x000fec0000010000 */
.L_x_82:
[----:B------:R-:W-:Y:S01]  /*0650*/  BSSY.RECONVERGENT B0, `(.L_x_60) ;  /* 0x0000008000007945 */ /* 0x000fe20003800200 */
[----:B------:R-:W-:-:S07]  /*0660*/  CS2R R4, SR_CLOCKLO ;  /* 0x0000000000047805 */ /* 0x000fce0000015000 */
.L_x_61:
[----:B------:R-:W-:-:S06]  /*0670*/  CS2R R6, SR_CLOCKLO ;  /* 0x0000000000067805 */ /* 0x000fcc0000015000 */
[----:B------:R-:W-:-:S05]  /*0680*/  IADD3 R3, P0, PT, -R4, R6, RZ ;  /* 0x0000000604037210 */ /* 0x000fca0007f1e1ff */
[----:B------:R-:W-:Y:S01]  /*0690*/  IMAD.X R6, R7, 0x1, ~R5, P0 ;  /* 0x0000000107067824 */ /* 0x000fe200000e0e05 */
[----:B------:R-:W-:-:S04]  /*06a0*/  ISETP.GE.U32.AND P0, PT, R3, R24, PT ;  /* 0x000000180300720c */ /* 0x000fc80003f06070 */
[----:B------:R-:W-:-:S13]  /*06b0*/  ISETP.GE.U32.AND.EX P0, PT, R6, RZ, PT, P0 ;  /* 0x000000ff0600720c */ /* 0x000fda0003f06100 */
[----:B------:R-:W-:Y:S05]  /*06c0*/  @!P0 BRA `(.L_x_61) ;  /* 0xfffffffc00e88947 */ /* 0x000fea000383ffff */
[----:B------:R-:W-:Y:S05]  /*06d0*/  BSYNC.RECONVERGENT B0 ;  /* 0x0000000000007941 */ /* 0x000fea0003800200 */
.L_x_60:
[----:B------:R-:W-:Y:S01]  /*06e0*/  MOV R8, 0x30 ;  /* 0x0000003000087802 */ /* 0x000fe20000000f00 */
[----:B------:R-:W0:Y:S01]  /*06f0*/  LDCU.64 UR4, c[0x4][0x18] ;  /* 0x01000300ff0477ac */ /* 0x000e220008000a00 */
[----:B------:R-:W-:Y:S01]  /*0700*/  SHF.R.U32.HI R0, RZ, 0x5, R23 ;  /* 0x00000005ff007819 */ /* 0x000fe20000011617 */
[----:B------:R-:W-:Y:S02]  /*0710*/  IMAD.MOV.U32 R6, RZ, RZ, R2 ;  /* 0x000000ffff067224 */ /* 0x000fe400078e0002 */
[----:B------:R-:W-:Y:S01]  /*0720*/  IMAD.MOV.U32 R7, RZ, RZ, R22 ;  /* 0x000000ffff077224 */ /* 0x000fe200078e0016 */
[----:B------:R-:W1:Y:S01]  /*0730*/  LDC.64 R8, c[0x4][R8] ;  /* 0x0100000008087b82 */ /* 0x000e620000000a00 */
[----:B------:R2:W-:Y:S01]  /*0740*/  STL [R1], R0 ;  /* 0x0000000001007387 */ /* 0x0005e20000100800 */
[----:B0-----:R-:W-:Y:S02]  /*0750*/  IMAD.U32 R4, RZ, RZ, UR4 ;  /* 0x00000004ff047e24 */ /* 0x001fe4000f8e00ff */
[----:B--2---:R-:W-:-:S07]  /*0760*/  IMAD.U32 R5, RZ, RZ, UR5 ;  /* 0x00000005ff057e24 */ /* 0x004fce000f8e00ff */
[----:B------:R-:W-:-:S07]  /*0770*/  LEPC R20, `(.L_x_62) ;  /* 0x000000001014794e */ /* 0x000fce0000000000 */
[----:B-1----:R-:W-:Y:S05]  /*0780*/  CALL.ABS.NOINC R8 ;  /* 0x0000000008007343 */ /* 0x002fea0003c00000 */
.L_x_62:
[----:B------:R-:W-:Y:S01]  /*0790*/  UMOV UR4, 0xffffffff ;  /* 0xffffffff00047882 */ /* 0x000fe20000000000 */
[----:B------:R-:W-:Y:S02]  /*07a0*/  ISETP.NE.AND P0, PT, R25, RZ, PT ;  /* 0x000000ff1900720c */ /* 0x000fe40003f05270 */
[----:B------:R-:W-:Y:S11]  /*07b0*/  BRA.DIV UR4, `(.L_x_63) ;  /* 0x0000000a04a47947 */ /* 0x000ff6000b800000 */
[----:B------:R-:W-:Y:S06]  /*07c0*/  BAR.SYNC.DEFER_BLOCKING 0x0 ;  /* 0x0000000000007b1d */ /* 0x000fec0000010000 */
.L_x_85:
[----:B------:R-:W-:Y:S04]  /*07d0*/  BSSY B0, `(.L_x_64) ;  /* 0x000002c000007945 */ /* 0x000fe80003800000 */
[----:B------:R-:W-:Y:S05]  /*07e0*/  @P0 BRA `(.L_x_65) ;  /* 0x0000000000a80947 */ /* 0x000fea0003800000 */
[----:B------:R-:W0:Y:S01]  /*07f0*/  S2R R3, SR_LANEID ;  /* 0x0000000000037919 */ /* 0x000e220000000000 */
[----:B------:R-:W1:Y:S01]  /*0800*/  S2UR UR7, SR_CTAID.Y ;  /* 0x00000000000779c3 */ /* 0x000e620000002600 */
[----:B------:R-:W-:Y:S01]  /*0810*/  VOTEU.ANY UR9, UPT, PT ;  /* 0x0000000000097886 */ /* 0x000fe200038e0100 */
[----:B------:R-:W2:Y:S01]  /*0820*/  LDCU UR4, c[0x0][0x370] ;  /* 0x00006e00ff0477ac */ /* 0x000ea20008000800 */
[----:B------:R-:W0:Y:S01]  /*0830*/  FLO.U32 R4, UR9 ;  /* 0x0000000900047d00 */ /* 0x000e2200080e0000 */
[----:B------:R-:W3:Y:S04]  /*0840*/  LDCU UR5, c[0x0][0x374] ;  /* 0x00006e80ff0577ac */ /* 0x000ee80008000800 */
[----:B------:R-:W4:Y:S01]  /*0850*/  S2UR UR8, SR_CTAID.Z ;  /* 0x00000000000879c3 */ /* 0x000f220000002700 */
[----:B------:R-:W5:Y:S02]  /*0860*/  LDCU UR6, c[0x0][0x378] ;  /* 0x00006f00ff0677ac */ /* 0x000f640008000800 */
[----:B------:R-:W4:Y:S01]  /*0870*/  POPC R0, UR9 ;  /* 0x0000000900007d09 */ /* 0x000f220008000000 */
[----:B--2---:R-:W-:-:S02]  /*0880*/  UIADD3 UR4, UPT, UPT, URZ, -UR4, URZ ;  /* 0x80000004ff047290 */ /* 0x004fc4000fffe0ff */
[----:B-1----:R-:W-:Y:S02]  /*0890*/  UIADD3 UR7, UPT, UPT, UR36, UR7, URZ ;  /* 0x0000000724077290 */ /* 0x002fe4000fffe0ff */
[----:B---3--:R-:W-:-:S04]  /*08a0*/  UIMAD UR4, UR4, UR5, URZ ;  /* 0x00000005040472a4 */ /* 0x008fc8000f8e02ff */
[----:B-----5:R-:W-:Y:S01]  /*08b0*/  UIMAD UR4, UR6, UR4, -0x7fffffff ;  /* 0x80000001060474a4 */ /* 0x020fe2000f8e0204 */
[----:B0-----:R-:W-:Y:S01]  /*08c0*/  ISETP.EQ.U32.AND P0, PT, R4, R3, PT ;  /* 0x000000030400720c */ /* 0x001fe20003f02070 */
[----:B----4-:R-:W-:-:S04]  /*08d0*/  UIADD3 UR8, UPT, UPT, -UR8, URZ, URZ ;  /* 0x000000ff08087290 */ /* 0x010fc8000fffe1ff */
[----:B------:R-:W-:-:S04]  /*08e0*/  UISETP.NE.AND UP0, UPT, UR7, UR8, UPT ;  /* 0x000000080700728c */ /* 0x000fc8000bf05270 */
[----:B------:R-:W-:-:S04]  /*08f0*/  USEL UR4, UR4, 0x1, !UP0 ;  /* 0x0000000104047887 */ /* 0x000fc8000c000000 */
[----:B------:R-:W-:Y:S02]  /*0900*/  @P0 R2UR UR6, R16 ;  /* 0x00000000100602ca */ /* 0x000fe400000e0000 */
[----:B------:R-:W-:Y:S01]  /*0910*/  @P0 R2UR UR7, R17 ;  /* 0x00000000110702ca */ /* 0x000fe200000e0000 */
        /* <DEDUP_REMOVED lines=15> */
.L_x_66:
        /* <DEDUP_REMOVED lines=8> */
.L_x_65:
[----:B------:R-:W-:Y:S05]  /*0a90*/  BSYNC B0 ;  /* 0x0000000000007941 */ /* 0x000fea0003800000 */
.L_x_64:
[----:B------:R-:W-:-:S03]  /*0aa0*/  UMOV UR4, 0xffffffff ;  /* 0xffffffff00047882 */ /* 0x000fc60000000000 */
[----:B------:R-:W-:Y:S05]  /*0ab0*/  BRA.DIV UR4, `(.L_x_67) ;  /* 0x0000000a04147947 */ /* 0x000fea000b800000 */
[----:B------:R-:W-:Y:S06]  /*0ac0*/  BAR.SYNC.DEFER_BLOCKING 0x0 ;  /* 0x0000000000007b1d */ /* 0x000fec0000010000 */
.L_x_88:
[----:B------:R-:W-:Y:S01]  /*0ad0*/  BSSY.RECONVERGENT B0, `(.L_x_68) ;  /* 0x0000008000007945 */ /* 0x000fe20003800200 */
[----:B------:R-:W-:-:S07]  /*0ae0*/  CS2R R4, SR_CLOCKLO ;  /* 0x0000000000047805 */ /* 0x000fce0000015000 */
.L_x_69:
[----:B------:R-:W-:-:S06]  /*0af0*/  CS2R R6, SR_CLOCKLO ;  /* 0x0000000000067805 */ /* 0x000fcc0000015000 */
[----:B------:R-:W-:-:S05]  /*0b00*/  IADD3 R3, P0, PT, -R4, R6, RZ ;  /* 0x0000000604037210 */ /* 0x000fca0007f1e1ff */
[----:B------:R-:W-:Y:S01]  /*0b10*/  IMAD.X R6, R7, 0x1, ~R5, P0 ;  /* 0x0000000107067824 */ /* 0x000fe200000e0e05 */
[----:B------:R-:W-:-:S04]  /*0b20*/  ISETP.GE.U32.AND P0, PT, R3, R24, PT ;  /* 0x000000180300720c */ /* 0x000fc80003f06070 */
[----:B------:R-:W-:-:S13]  /*0b30*/  ISETP.GE.U32.AND.EX P0, PT, R6, RZ, PT, P0 ;  /* 0x000000ff0600720c */ /* 0x000fda0003f06100 */
[----:B------:R-:W-:Y:S05]  /*0b40*/  @!P0 BRA `(.L_x_69) ;  /* 0xfffffffc00e88947 */ /* 0x000fea000383ffff */
[----:B------:R-:W-:Y:S05]  /*0b50*/  BSYNC.RECONVERGENT B0 ;  /* 0x0000000000007941 */ /* 0x000fea0003800200 */
.L_x_68:
[----:B------:R-:W-:-:S05]  /*0b60*/  CS2R.32 R9, SR_CgaSize ;  /* 0x0000000000097805 */ /* 0x000fca0000008a00 */
[----:B------:R-:W-:-:S05]  /*0b70*/  IMAD R9, R9, -0xa0, RZ ;  /* 0xffffff6009097824 */ /* 0x000fca00078e02ff */
[----:B------:R-:W-:-:S14]  /*0b80*/  R2UR UR6, R9 ;  /* 0x00000000090672ca */ /* 0x000fdc00000e0000 */
[----:B------:R-:W0:Y:S01]  /*0b90*/  LDCU UR6, c[0x0][UR6+0x258] ;  /* 0x00004b00060677ac */ /* 0x000e220008000800 */
[----:B------:R-:W-:Y:S01]  /*0ba0*/  LOP3.LUT R0, R23, 0x1f, RZ, 0xc0, !PT ;  /* 0x0000001f17007812 */ /* 0x000fe200078ec0ff */
[----:B------:R-:W-:Y:S01]  /*0bb0*/  IMAD.MOV.U32 R6, RZ, RZ, R2 ;  /* 0x000000ffff067224 */ /* 0x000fe200078e0002 */
[----:B------:R-:W-:Y:S02]  /*0bc0*/  MOV R3, 0x30 ;  /* 0x0000003000037802 */ /* 0x000fe40000000f00 */
[----:B------:R-:W-:-:S05]  /*0bd0*/  CS2R.32 R23, SR_CgaSize ;  /* 0x0000000000177805 */ /* 0x000fca0000008a00 */
[----:B------:R-:W-:-:S05]  /*0be0*/  IMAD R23, R23, -0xa0, RZ ;  /* 0xffffff6017177824 */ /* 0x000fca00078e02ff */
[----:B------:R-:W-:-:S14]  /*0bf0*/  R2UR UR7, R23 ;  /* 0x00000000170772ca */ /* 0x000fdc00000e0000 */
[----:B------:R-:W1:Y:S01]  /*0c00*/  LDCU UR7, c[0x0][UR7+0x254] ;  /* 0x00004a80070777ac */ /* 0x000e620008000800 */
[----:B------:R-:W-:Y:S01]  /*0c10*/  IMAD.MOV.U32 R7, RZ, RZ, R22 ;  /* 0x000000ffff077224 */ /* 0x000fe200078e0016 */
[----:B------:R2:W-:Y:S01]  /*0c20*/  STL [R1], R0 ;  /* 0x0000000001007387 */ /* 0x0005e20000100800 */
[----:B------:R2:W3:Y:S01]  /*0c30*/  LDC.64 R8, c[0x4][R3] ;  /* 0x0100000003087b82 */ /* 0x0004e20000000a00 */
[----:B------:R-:W4:Y:S01]  /*0c40*/  LDCU.64 UR4, c[0x4][0x20] ;  /* 0x01000400ff0477ac */ /* 0x000f220008000a00 */
[----:B0-----:R-:W-:-:S04]  /*0c50*/  ISETP.NE.U32.AND P0, PT, RZ, UR6, PT ;  /* 0x00000006ff007c0c */ /* 0x001fc8000bf05070 */
[----:B-1----:R-:W-:Y:S01]  /*0c60*/  ISETP.NE.AND.EX P0, PT, RZ, UR7, PT, P0 ;  /* 0x00000007ff007c0c */ /* 0x002fe2000bf05300 */
[----:B----4-:R-:W-:-:S03]  /*0c70*/  IMAD.U32 R4, RZ, RZ, UR4 ;  /* 0x00000004ff047e24 */ /* 0x010fc6000f8e00ff */
[----:B------:R-:W-:Y:S01]  /*0c80*/  P2R R23, PR, RZ, 0x1 ;  /* 0x00000001ff177803 */ /* 0x000fe20000000000 */
[----:B--2---:R-:W-:-:S08]  /*0c90*/  IMAD.U32 R5, RZ, RZ, UR5 ;  /* 0x00000005ff057e24 */ /* 0x004fd0000f8e00ff */
[----:B------:R-:W-:-:S07]  /*0ca0*/  LEPC R20, `(.L_x_70) ;  /* 0x000000001014794e */ /* 0x000fce0000000000 */
[----:B---3--:R-:W-:Y:S05]  /*0cb0*/  CALL.ABS.NOINC R8 ;  /* 0x0000000008007343 */ /* 0x008fea0003c00000 */
.L_x_70:
[----:B------:R-:W-:-:S13]  /*0cc0*/  ISETP.NE.AND P6, PT, R23, RZ, PT ;  /* 0x000000ff1700720c */ /* 0x000fda0003fc5270 */
[----:B------:R-:W-:Y:S05]  /*0cd0*/  @P6 BRA `(.L_x_71) ;  /* 0x0000000000046947 */ /* 0x000fea0003800000 */
[----:B------:R-:W-:Y:S05]  /*0ce0*/  BPT.TRAP 0x1 ;  /* 0x000000040000795c */ /* 0x000fea0000300000 */
.L_x_71:
[----:B------:R-:W-:Y:S01]  /*0cf0*/  UMOV UR4, 0xffffffff ;  /* 0xffffffff00047882 */ /* 0x000fe20000000000 */
[----:B------:R-:W-:Y:S02]  /*0d00*/  ISETP.NE.AND P0, PT, R25, RZ, PT ;  /* 0x000000ff1900720c */ /* 0x000fe40003f05270 */
[----:B------:R-:W-:Y:S11]  /*0d10*/  BRA.DIV UR4, `(.L_x_72) ;  /* 0x0000000604ac7947 */ /* 0x000ff6000b800000 */
[----:B------:R-:W-:Y:S06]  /*0d20*/  BAR.SYNC.DEFER_BLOCKING 0x0 ;  /* 0x0000000000007b1d */ /* 0x000fec0000010000 */
.L_x_91:
        /* <DEDUP_REMOVED lines=36> */
.L_x_75:
        /* <DEDUP_REMOVED lines=8> */
.L_x_74:
[----:B------:R-:W-:Y:S05]  /*0ff0*/  BSYNC B0 ;  /* 0x0000000000007941 */ /* 0x000fea0003800000 */
.L_x_73:
[----:B------:R-:W-:-:S03]  /*1000*/  UMOV UR4, 0xffffffff ;  /* 0xffffffff00047882 */ /* 0x000fc60000000000 */
[----:B------:R-:W-:Y:S05]  /*1010*/  BRA.DIV UR4, `(.L_x_76) ;  /* 0x00000006041c7947 */ /* 0x000fea000b800000 */
[----:B------:R-:W-:Y:S06]  /*1020*/  BAR.SYNC.DEFER_BLOCKING 0x0 ;  /* 0x0000000000007b1d */ /* 0x000fec0000010000 */
.L_x_94:
[----:B------:R-:W-:Y:S01]  /*1030*/  IMAD.MOV.U32 R0, RZ, RZ, 0x20 ;  /* 0x00000020ff007424 */ /* 0x000fe200078e00ff */
[----:B------:R-:W-:Y:S01]  /*1040*/  MOV R3, 0x30 ;  /* 0x0000003000037802 */ /* 0x000fe20000000f00 */
[----:B------:R-:W0:Y:S01]  /*1050*/  LDCU.64 UR4, c[0x4][0x28] ;  /* 0x01000500ff0477ac */ /* 0x000e220008000a00 */
[----:B------:R-:W-:Y:S02]  /*1060*/  IMAD.MOV.U32 R6, RZ, RZ, R2 ;  /* 0x000000ffff067224 */ /* 0x000fe400078e0002 */
[----:B------:R1:W-:Y:S01]  /*1070*/  STL [R1], R0 ;  /* 0x0000000001007387 */ /* 0x0003e20000100800 */
[----:B------:R1:W2:Y:S01]  /*1080*/  LDC.64 R8, c[0x4][R3] ;  /* 0x0100000003087b82 */ /* 0x0002a20000000a00 */
[----:B------:R-:W-:Y:S02]  /*1090*/  IMAD.MOV.U32 R7, RZ, RZ, R22 ;  /* 0x000000ffff077224 */ /* 0x000fe400078e0016 */
[----:B0-----:R-:W-:Y:S02]  /*10a0*/  IMAD.U32 R4, RZ, RZ, UR4 ;  /* 0x00000004ff047e24 */ /* 0x001fe4000f8e00ff */
[----:B-1----:R-:W-:-:S07]  /*10b0*/  IMAD.U32 R5, RZ, RZ, UR5 ;  /* 0x00000005ff057e24 */ /* 0x002fce000f8e00ff */
[----:B------:R-:W-:-:S07]  /*10c0*/  LEPC R20, `(.L_x_77) ;  /* 0x000000001014794e */ /* 0x000fce0000000000 */
[----:B--2---:R-:W-:Y:S05]  /*10d0*/  CALL.ABS.NOINC R8 ;  /* 0x0000000008007343 */ /* 0x004fea0003c00000 */
.L_x_77:
[----:B------:R-:W-:Y:S05]  /*10e0*/  EXIT ;  /* 0x000000000000794d */ /* 0x000fea0003800000 */
.L_x_55:
[----:B------:R-:W-:Y:S02]  /*10f0*/  IMAD.MOV.U32 R14, RZ, RZ, 0x0 ;  /* 0x00000000ff0e7424 */ /* 0x000fe400078e00ff */
[----:B------:R-:W-:Y:S02]  /*1100*/  IMAD.MOV.U32 R13, RZ, RZ, 0x0 ;  /* 0x00000000ff0d7424 */ /* 0x000fe400078e00ff */
[----:B------:R-:W-:-:S07]  /*1110*/  IMAD.MOV.U32 R15, RZ, RZ, -0x1 ;  /* 0xffffffffff0f7424 */ /* 0x000fce00078e00ff */
[----:B------:R-:W-:Y:S05]  /*1120*/  WARPSYNC.COLLECTIVE.ALL `(.L_x_78) ;  /* 0x0000000000147948 */ /* 0x000fea0003c00000 */
[----:B------:R-:W-:-:S04]  /*1130*/  SHF.L.U32 R13, R13, 0x10, RZ ;  /* 0x000000100d0d7819 */ /* 0x000fc800000006ff */
[----:B------:R-:W-:-:S05]  /*1140*/  LOP3.LUT R13, R13, 0xf, R14, 0xf8, !PT ;  /* 0x0000000f0d0d7812 */ /* 0x000fca00078ef80e */
[----:B------:R0:W-:Y:S02]  /*1150*/  BAR.SYNC.DEFER_BLOCKING R13, R13 ;  /* 0x0000000d0000731d */ /* 0x0001e40000010000 */
[----:B0-----:R-:W-:-:S04]  /*1160*/  SHF.R.U32 R13, R13, 0x10, RZ ;  /* 0x000000100d0d7819 */ /* 0x001fc800000016ff */
[----:B------:R-:W-:Y:S05]  /*1170*/  ENDCOLLECTIVE ;  /* 0x000000000000791b */ /* 0x000fea0003800000 */
.L_x_78:
[----:B------:R-:W-:Y:S05]  /*1180*/  BRA `(.L_x_79) ;  /* 0xfffffff000587947 */ /* 0x000fea000383ffff */
.L_x_59:
[----:B------:R-:W-:Y:S01]  /*1190*/  BSSY B0, `(.L_x_80) ;  /* 0x000000a000007945 */ /* 0x000fe20003800000 */
        /* <DEDUP_REMOVED lines=9> */
.L_x_81:
[----:B------:R-:W-:Y:S05]  /*1230*/  BSYNC B0 ;  /* 0x0000000000007941 */ /* 0x000fea0003800000 */
.L_x_80:
[----:B------:R-:W-:Y:S05]  /*1240*/  BRA `(.L_x_82) ;  /* 0xfffffff400007947 */ /* 0x000fea000383ffff */
.L_x_63:
        /* <DEDUP_REMOVED lines=10> */
.L_x_84:
[----:B------:R-:W-:Y:S05]  /*12f0*/  BSYNC B0 ;  /* 0x0000000000007941 */ /* 0x000fea0003800000 */
.L_x_83:
[----:B------:R-:W-:Y:S05]  /*1300*/  BRA `(.L_x_85) ;  /* 0xfffffff400307947 */ /* 0x000fea000383ffff */
.L_x_67:
        /* <DEDUP_REMOVED lines=10> */
.L_x_87:
[----:B------:R-:W-:Y:S05]  /*13b0*/  BSYNC B0 ;  /* 0x0000000000007941 */ /* 0x000fea0003800000 */
.L_x_86:
[----:B------:R-:W-:Y:S05]  /*13c0*/  BRA `(.L_x_88) ;  /* 0xfffffff400c07947 */ /* 0x000fea000383ffff */
.L_x_72:
        /* <DEDUP_REMOVED lines=10> */
.L_x_90:
[----:B------:R-:W-:Y:S05]  /*1470*/  BSYNC B0 ;  /* 0x0000000000007941 */ /* 0x000fea0003800000 */
.L_x_89:
[----:B------:R-:W-:Y:S05]  /*1480*/  BRA `(.L_x_91) ;  /* 0xfffffff800287947 */ /* 0x000fea000383ffff */
.L_x_76:
        /* <DEDUP_REMOVED lines=10> */
.L_x_93:
[----:B------:R-:W-:Y:S05]  /*1530*/  BSYNC B0 ;  /* 0x0000000000007941 */ /* 0x000fea0003800000 */
.L_x_92:
[----:B------:R-:W-:Y:S05]  /*1540*/  BRA `(.L_x_94) ;  /* 0xfffffff800b87947 */ /* 0x000fea000383ffff */
.L_x_95:
        /* <DEDUP_REMOVED lines=11> */
.L_x_103:


//--------------------- .text._Z15shfl_up_examplev --------------------------
	.section	.text._Z15shfl_up_examplev,"ax",@progbits
	.align	128
        .global         _Z15shfl_up_examplev
        .type           _Z15shfl_up_examplev,@function
        .size           _Z15shfl_up_examplev,(.L_x_104 - _Z15shfl_up_examplev)
        .other          _Z15shfl_up_examplev,@"STO_CUDA_ENTRY STV_DEFAULT"
_Z15shfl_up_examplev:
.text._Z15shfl_up_examplev:
[----:B------:R-:W0:Y:S01]  /*0000*/  LDC R1, c[0x0][0x37c] ;  /* 0x0000df00ff017b82 */ /* 0x000e220000000800 */
[----:B------:R-:W1:Y:S01]  /*0010*/  S2R R8, SR_TID.X ;  /* 0x0000000000087919 */ /* 0x000e620000002100 */
[----:B------:R-:W2:Y:S01]  /*0020*/  LDCU UR4, c[0x0][0x2f8] ;  /* 0x00005f00ff0477ac */ /* 0x000ea20008000800 */
[----:B0-----:R-:W-:Y:S01]  /*0030*/  VIADD R1, R1, 0xfffffff0 ;  /* 0xfffffff001017836 */ /* 0x001fe20000000000 */
[----:B------:R-:W0:Y:S04]  /*0040*/  LDCU UR5, c[0x0][0x2fc] ;  /* 0x00005f80ff0577ac */ /* 0x000e280008000800 */
[----:B--2---:R-:W-:-:S05]  /*0050*/  IADD3 R6, P1, PT, R1, UR4, RZ ;  /* 0x0000000401067c10 */ /* 0x004fca000ff3e0ff */
[----:B0-----:R-:W-:Y:S01]  /*0060*/  IMAD.X R7, RZ, RZ, UR5, P1 ;  /* 0x00000005ff077e24 */ /* 0x001fe200088e06ff */
[----:B-1----:R-:W-:Y:S01]  /*0070*/  LOP3.LUT P0, RZ, R8, 0x1f, RZ, 0xc0, !PT ;  /* 0x0000001f08ff7812 */ /* 0x002fe2000780c0ff */
[----:B------:R0:W1:-:S12]  /*0080*/  SHFL.UP PT, R11, R8, 0x1, RZ ;  /* 0x04200000080b7989 */ /* 0x00005800000e00ff */
[----:B0-----:R-:W-:Y:S05]  /*0090*/  @!P0 BRA `(.L_x_96) ;  /* 0x00000000002c8947 */ /* 0x001fea0003800000 */
[----:B------:R-:W-:Y:S01]  /*00a0*/  VIADD R10, R8, 0xffffffff ;  /* 0xffffffff080a7836 */ /* 0x000fe20000000000 */
[----:B------:R-:W-:Y:S01]  /*00b0*/  MOV R9, R8 ;  /* 0x0000000800097202 */ /* 0x000fe20000000f00 */
[----:B------:R-:W0:Y:S01]  /*00c0*/  LDCU.64 UR4, c[0x4][URZ] ;  /* 0x01000000ff0477ac */ /* 0x000e220008000a00 */
[----:B------:R-:W-:-:S03]  /*00d0*/  MOV R0, 0x30 ;  /* 0x0000003000007802 */ /* 0x000fc60000000f00 */
[----:B-1----:R1:W-:Y:S01]  /*00e0*/  STL.128 [R1], R8 ;  /* 0x0000000801007387 */ /* 0x0023e20000100c00 */
[----:B------:R1:W2:Y:S01]  /*00f0*/  LDC.64 R2, c[0x4][R0] ;  /* 0x0100000000027b82 */ /* 0x0002a20000000a00 */
[----:B0-----:R-:W-:Y:S02]  /*0100*/  IMAD.U32 R4, RZ, RZ, UR4 ;  /* 0x00000004ff047e24 */ /* 0x001fe4000f8e00ff */
[----:B-1----:R-:W-:-:S07]  /*0110*/  IMAD.U32 R5, RZ, RZ, UR5 ;  /* 0x00000005ff057e24 */ /* 0x002fce000f8e00ff */
[----:B------:R-:W-:-:S07]  /*0120*/  LEPC R20, `(.L_x_97) ;  /* 0x000000001014794e */ /* 0x000fce0000000000 */
[----:B--2---:R-:W-:Y:S05]  /*0130*/  CALL.ABS.NOINC R2 ;  /* 0x0000000002007343 */ /* 0x004fea0003c00000 */
.L_x_97:
[----:B------:R-:W-:Y:S05]  /*0140*/  EXIT ;  /* 0x000000000000794d */ /* 0x000fea0003800000 */
.L_x_96:
[----:B------:R-:W-:Y:S01]  /*0150*/  MOV R9, R8 ;  /* 0x0000000800097202 */ /* 0x000fe20000000f00 */
[----:B------:R-:W0:Y:S01]  /*0160*/  LDCU.64 UR4, c[0x4][0x8] ;  /* 0x01000100ff0477ac */ /* 0x000e220008000a00 */
[----:B------:R-:W-:-:S03]  /*0170*/  MOV R0, 0x30 ;  /* 0x0000003000007802 */ /* 0x000fc60000000f00 */
[----:B------:R2:W-:Y:S01]  /*0180*/  STL.64 [R1], R8 ;  /* 0x0000000801007387 */ /* 0x0005e20000100a00 */
[----:B------:R2:W3:Y:S01]  /*0190*/  LDC.64 R2, c[0x4][R0] ;  /* 0x0100000000027b82 */ /* 0x0004e20000000a00 */
[----:B0-----:R-:W-:Y:S01]  /*01a0*/  IMAD.U32 R4, RZ, RZ, UR4 ;  /* 0x00000004ff047e24 */ /* 0x001fe2000f8e00ff */
[----:B--2---:R-:W-:-:S07]  /*01b0*/  MOV R5, UR5 ;  /* 0x0000000500057c02 */ /* 0x004fce0008000f00 */
[----:B------:R-:W-:-:S07]  /*01c0*/  LEPC R20, `(.L_x_98) ;  /* 0x000000001014794e */ /* 0x000fce0000000000 */
[----:B-1-3--:R-:W-:Y:S05]  /*01d0*/  CALL.ABS.NOINC R2 ;  /* 0x0000000002007343 */ /* 0x00afea0003c00000 */
.L_x_98:
[----:B------:R-:W-:Y:S05]  /*01e0*/  EXIT ;  /* 0x000000000000794d */ /* 0x000fea0003800000 */
.L_x_99:
        /* <DEDUP_REMOVED lines=9> */
.L_x_104:


//--------------------- .nv.global.init           --------------------------
	.section	.nv.global.init,"aw",@progbits
.nv.global.init:
	.type		$str$5,@object
	.size		$str$5,($str$4 - $str$5)
$str$5:
        /*0000*/ 	.byte	0x57, 0x61, 0x72, 0x70, 0x20, 0x53, 0x69, 0x7a, 0x65, 0x3a, 0x20, 0x25, 0x64, 0x0a, 0x00
	.type		$str$4,@object
	.size		$str$4,($str$3 - $str$4)
$str$4:
        /*000f*/ 	.byte	0x4c, 0x61, 0x6e, 0x65, 0x20, 0x49, 0x6e, 0x64, 0x65, 0x78, 0x3a, 0x20, 0x25, 0x64, 0x0a, 0x00
	.type		$str$3,@object
	.size		$str$3,($str$2 - $str$3)
$str$3:
        /*001f*/ 	.byte	0x57, 0x61, 0x72, 0x70, 0x20, 0x49, 0x6e, 0x64, 0x65, 0x78, 0x3a, 0x20, 0x25, 0x64, 0x0a, 0x00
	.type		$str$2,@object
	.size		$str$2,($str$1 - $str$2)
$str$2:
        /*002f*/ 	.byte	0x54, 0x68, 0x72, 0x65, 0x61, 0x64, 0x20, 0x49, 0x6e, 0x64, 0x65, 0x78, 0x3a, 0x20, 0x25, 0x64
        /*003f*/ 	.byte	0x0a, 0x00
	.type		$str$1,@object
	.size		$str$1,($str - $str$1)
$str$1:
        /*0041*/ 	.byte	0x54, 0x68, 0x72, 0x65, 0x61, 0x64, 0x20, 0x25, 0x64, 0x3a, 0x20, 0x78, 0x20, 0x3d, 0x20, 0x25
        /*0051*/ 	.byte	0x64, 0x2c, 0x20, 0x79, 0x20, 0x3d, 0x20, 0x55, 0x6e, 0x64, 0x65, 0x66, 0x69, 0x6e, 0x65, 0x64
        /*0061*/ 	.byte	0x0a, 0x00
	.type		$str,@object
	.size		$str,(.L_0 - $str)
$str:
        /*0063*/ 	.byte	0x54, 0x68, 0x72, 0x65, 0x61, 0x64, 0x20, 0x25, 0x64, 0x3a, 0x20, 0x78, 0x20, 0x3d, 0x20, 0x25
        /*0073*/ 	.byte	0x64, 0x2c, 0x20, 0x79, 0x20, 0x28, 0x66, 0x72, 0x6f, 0x6d, 0x20, 0x74, 0x68, 0x72, 0x65, 0x61
        /*0083*/ 	.byte	0x64, 0x20, 0x25, 0x64, 0x29, 0x20, 0x3d, 0x20, 0x25, 0x64, 0x0a, 0x00
.L_0:


//--------------------- .nv.shared.reserved.0     --------------------------
	.section	.nv.shared.reserved.0,"aw",@nobits
	.weak		__nv_reservedSMEM_offset_0_alias
	.size		__nv_reservedSMEM_offset_0_alias, 0, 64
	.other		__nv_reservedSMEM_offset_0_alias,@"STO_CUDA_RESERVED_SHARED STV_DEFAULT"
__nv_reservedSMEM_offset_0_alias:
	.zero		0
	.zero		64


//--------------------- .nv.constant0._Z24calculateDMatrixAdvancedPiS_PcS0_S0_iiii --------------------------
	.section	.nv.constant0._Z24calculateDMatrixAdvancedPiS_PcS0_S0_iiii,"a",@progbits
	.sectionflags	@""
	.align	4
.nv.constant0._Z24calculateDMatrixAdvancedPiS_PcS0_S0_iiii:
	.zero		952


//--------------------- .nv.constant0._Z21calculateDMatrixNaivePiS_PcS0_S0_iiii --------------------------
	.section	.nv.constant0._Z21calculateDMatrixNaivePiS_PcS0_S0_iiii,"a",@progbits
	.sectionflags	@""
	.align	4
.nv.constant0._Z21calculateDMatrixNaivePiS_PcS0_S0_iiii:
	.zero		952


//--------------------- .nv.constant0._Z16calculateXMatrixPiPcS0_ii --------------------------
	.section	.nv.constant0._Z16calculateXMatrixPiPcS0_ii,"a",@progbits
	.sectionflags	@""
	.align	4
.nv.constant0._Z16calculateXMatrixPiPcS0_ii:
	.zero		928


//--------------------- .nv.constant0._Z27example_warp_shuffle_kernelv --------------------------
	.section	.nv.constant0._Z27example_warp_shuffle_kernelv,"a",@progbits
	.sectionflags	@""
	.align	4
.nv.constant0._Z27example_warp_shuffle_kernelv:
	.zero		896


//--------------------- .nv.constant0._Z15shfl_up_examplev --------------------------
	.section	.nv.constant0._Z15shfl_up_examplev,"a",@progbits
	.sectionflags	@""
	.align	4
.nv.constant0._Z15shfl_up_examplev:
	.zero		896


//--------------------- SYMBOLS --------------------------

	.type		.nv.reservedSmem.offset0,@object
	.size		.nv.reservedSmem.offset0,0x4
	.type		vprintf,@function
